//
// Generated by NVIDIA NVVM Compiler
//
// Compiler Build ID: CL-36424714
// Cuda compilation tools, release 13.0, V13.0.88
// Based on NVVM 20.0.0
//

.version 9.0
.target sm_100
.address_size 64

	// .globl	_ZN10Generators7SoftMaxEPiPKfii

.visible .entry _ZN10Generators7SoftMaxEPiPKfii(
	.param .u64 .ptr .align 1 _ZN10Generators7SoftMaxEPiPKfii_param_0,
	.param .u64 .ptr .align 1 _ZN10Generators7SoftMaxEPiPKfii_param_1,
	.param .u32 _ZN10Generators7SoftMaxEPiPKfii_param_2,
	.param .u32 _ZN10Generators7SoftMaxEPiPKfii_param_3
)
{
	.reg .pred 	%p<52>;
	.reg .b32 	%r<114>;
	.reg .b32 	%f<71>;
	.reg .b64 	%rd<50>;

	ld.param.u64 	%rd21, [_ZN10Generators7SoftMaxEPiPKfii_param_0];
	ld.param.u64 	%rd20, [_ZN10Generators7SoftMaxEPiPKfii_param_1];
	ld.param.u32 	%r30, [_ZN10Generators7SoftMaxEPiPKfii_param_2];
	ld.param.u32 	%r31, [_ZN10Generators7SoftMaxEPiPKfii_param_3];
	cvta.to.global.u64 	%rd1, %rd21;
	cvt.s64.s32 	%rd2, %r30;
	setp.eq.s32 	%p1, %r30, 0;
	@%p1 bra 	$L__BB0_29;
	setp.lt.s32 	%p2, %r31, 2;
	@%p2 bra 	$L__BB0_18;
	cvta.to.global.u64 	%rd43, %rd20;
	add.s32 	%r39, %r31, -1;
	add.s32 	%r1, %r31, -2;
	add.s32 	%r40, %r31, 15;
	and.b32  	%r41, %r40, 15;
	add.s32 	%r2, %r41, -1;
	add.s32 	%r42, %r31, 7;
	and.b32  	%r43, %r42, 7;
	add.s32 	%r3, %r43, -1;
	and.b32  	%r4, %r39, 15;
	and.b32  	%r5, %r39, -16;
	and.b32  	%r6, %r40, 7;
	and.b32  	%r7, %r42, 3;
	mov.b64 	%rd44, 0;
	mul.wide.s32 	%rd42, %r31, 4;
$L__BB0_3:
	setp.lt.u32 	%p11, %r1, 15;
	ld.global.f32 	%f69, [%rd43];
	mov.b32 	%r113, 0;
	mov.b32 	%r108, 1;
	@%p11 bra 	$L__BB0_7;
	add.s64 	%rd45, %rd43, 32;
	mov.b32 	%r102, 0;
	mov.u32 	%r113, %r102;
$L__BB0_5:
	.pragma "nounroll";
	add.s32 	%r48, %r102, 1;
	ld.global.f32 	%f11, [%rd45+-28];
	setp.gt.f32 	%p12, %f11, %f69;
	selp.b32 	%r49, %r48, %r113, %p12;
	selp.f32 	%f12, %f11, %f69, %p12;
	ld.global.f32 	%f13, [%rd45+-24];
	setp.gt.f32 	%p13, %f13, %f12;
	add.s32 	%r50, %r102, 2;
	selp.b32 	%r51, %r50, %r49, %p13;
	selp.f32 	%f14, %f13, %f12, %p13;
	ld.global.f32 	%f15, [%rd45+-20];
	setp.gt.f32 	%p14, %f15, %f14;
	add.s32 	%r52, %r102, 3;
	selp.b32 	%r53, %r52, %r51, %p14;
	selp.f32 	%f16, %f15, %f14, %p14;
	ld.global.f32 	%f17, [%rd45+-16];
	setp.gt.f32 	%p15, %f17, %f16;
	add.s32 	%r54, %r102, 4;
	selp.b32 	%r55, %r54, %r53, %p15;
	selp.f32 	%f18, %f17, %f16, %p15;
	ld.global.f32 	%f19, [%rd45+-12];
	setp.gt.f32 	%p16, %f19, %f18;
	add.s32 	%r56, %r102, 5;
	selp.b32 	%r57, %r56, %r55, %p16;
	selp.f32 	%f20, %f19, %f18, %p16;
	ld.global.f32 	%f21, [%rd45+-8];
	setp.gt.f32 	%p17, %f21, %f20;
	add.s32 	%r58, %r102, 6;
	selp.b32 	%r59, %r58, %r57, %p17;
	selp.f32 	%f22, %f21, %f20, %p17;
	ld.global.f32 	%f23, [%rd45+-4];
	setp.gt.f32 	%p18, %f23, %f22;
	add.s32 	%r60, %r102, 7;
	selp.b32 	%r61, %r60, %r59, %p18;
	selp.f32 	%f24, %f23, %f22, %p18;
	ld.global.f32 	%f25, [%rd45];
	setp.gt.f32 	%p19, %f25, %f24;
	add.s32 	%r62, %r102, 8;
	selp.b32 	%r63, %r62, %r61, %p19;
	selp.f32 	%f26, %f25, %f24, %p19;
	ld.global.f32 	%f27, [%rd45+4];
	setp.gt.f32 	%p20, %f27, %f26;
	add.s32 	%r64, %r102, 9;
	selp.b32 	%r65, %r64, %r63, %p20;
	selp.f32 	%f28, %f27, %f26, %p20;
	ld.global.f32 	%f29, [%rd45+8];
	setp.gt.f32 	%p21, %f29, %f28;
	add.s32 	%r66, %r102, 10;
	selp.b32 	%r67, %r66, %r65, %p21;
	selp.f32 	%f30, %f29, %f28, %p21;
	ld.global.f32 	%f31, [%rd45+12];
	setp.gt.f32 	%p22, %f31, %f30;
	add.s32 	%r68, %r102, 11;
	selp.b32 	%r69, %r68, %r67, %p22;
	selp.f32 	%f32, %f31, %f30, %p22;
	ld.global.f32 	%f33, [%rd45+16];
	setp.gt.f32 	%p23, %f33, %f32;
	add.s32 	%r70, %r102, 12;
	selp.b32 	%r71, %r70, %r69, %p23;
	selp.f32 	%f34, %f33, %f32, %p23;
	ld.global.f32 	%f35, [%rd45+20];
	setp.gt.f32 	%p24, %f35, %f34;
	add.s32 	%r72, %r102, 13;
	selp.b32 	%r73, %r72, %r71, %p24;
	selp.f32 	%f36, %f35, %f34, %p24;
	ld.global.f32 	%f37, [%rd45+24];
	setp.gt.f32 	%p25, %f37, %f36;
	add.s32 	%r74, %r102, 14;
	selp.b32 	%r75, %r74, %r73, %p25;
	selp.f32 	%f38, %f37, %f36, %p25;
	ld.global.f32 	%f39, [%rd45+28];
	setp.gt.f32 	%p26, %f39, %f38;
	add.s32 	%r76, %r102, 15;
	selp.b32 	%r77, %r76, %r75, %p26;
	selp.f32 	%f40, %f39, %f38, %p26;
	ld.global.f32 	%f41, [%rd45+32];
	setp.gt.f32 	%p27, %f41, %f40;
	add.s32 	%r102, %r102, 16;
	selp.b32 	%r113, %r102, %r77, %p27;
	selp.f32 	%f69, %f41, %f40, %p27;
	add.s64 	%rd45, %rd45, 64;
	setp.ne.s32 	%p28, %r102, %r5;
	@%p28 bra 	$L__BB0_5;
	add.s32 	%r108, %r102, 1;
$L__BB0_7:
	setp.eq.s32 	%p29, %r4, 0;
	@%p29 bra 	$L__BB0_17;
	setp.lt.u32 	%p30, %r2, 7;
	@%p30 bra 	$L__BB0_10;
	mul.wide.u32 	%rd35, %r108, 4;
	add.s64 	%rd36, %rd43, %rd35;
	ld.global.f32 	%f42, [%rd36];
	setp.gt.f32 	%p31, %f42, %f69;
	selp.b32 	%r79, %r108, %r113, %p31;
	selp.f32 	%f43, %f42, %f69, %p31;
	add.s32 	%r80, %r108, 1;
	ld.global.f32 	%f44, [%rd36+4];
	setp.gt.f32 	%p32, %f44, %f43;
	selp.b32 	%r81, %r80, %r79, %p32;
	selp.f32 	%f45, %f44, %f43, %p32;
	add.s32 	%r82, %r108, 2;
	ld.global.f32 	%f46, [%rd36+8];
	setp.gt.f32 	%p33, %f46, %f45;
	selp.b32 	%r83, %r82, %r81, %p33;
	selp.f32 	%f47, %f46, %f45, %p33;
	add.s32 	%r84, %r108, 3;
	ld.global.f32 	%f48, [%rd36+12];
	setp.gt.f32 	%p34, %f48, %f47;
	selp.b32 	%r85, %r84, %r83, %p34;
	selp.f32 	%f49, %f48, %f47, %p34;
	add.s32 	%r86, %r108, 4;
	ld.global.f32 	%f50, [%rd36+16];
	setp.gt.f32 	%p35, %f50, %f49;
	selp.b32 	%r87, %r86, %r85, %p35;
	selp.f32 	%f51, %f50, %f49, %p35;
	add.s32 	%r88, %r108, 5;
	ld.global.f32 	%f52, [%rd36+20];
	setp.gt.f32 	%p36, %f52, %f51;
	selp.b32 	%r89, %r88, %r87, %p36;
	selp.f32 	%f53, %f52, %f51, %p36;
	add.s32 	%r90, %r108, 6;
	ld.global.f32 	%f54, [%rd36+24];
	setp.gt.f32 	%p37, %f54, %f53;
	selp.b32 	%r91, %r90, %r89, %p37;
	selp.f32 	%f55, %f54, %f53, %p37;
	add.s32 	%r92, %r108, 7;
	ld.global.f32 	%f56, [%rd36+28];
	setp.gt.f32 	%p38, %f56, %f55;
	selp.b32 	%r113, %r92, %r91, %p38;
	selp.f32 	%f69, %f56, %f55, %p38;
	add.s32 	%r108, %r108, 8;
$L__BB0_10:
	setp.eq.s32 	%p39, %r6, 0;
	@%p39 bra 	$L__BB0_17;
	setp.lt.u32 	%p40, %r3, 3;
	@%p40 bra 	$L__BB0_13;
	mul.wide.u32 	%rd37, %r108, 4;
	add.s64 	%rd38, %rd43, %rd37;
	ld.global.f32 	%f57, [%rd38];
	setp.gt.f32 	%p41, %f57, %f69;
	selp.b32 	%r94, %r108, %r113, %p41;
	selp.f32 	%f58, %f57, %f69, %p41;
	add.s32 	%r95, %r108, 1;
	ld.global.f32 	%f59, [%rd38+4];
	setp.gt.f32 	%p42, %f59, %f58;
	selp.b32 	%r96, %r95, %r94, %p42;
	selp.f32 	%f60, %f59, %f58, %p42;
	add.s32 	%r97, %r108, 2;
	ld.global.f32 	%f61, [%rd38+8];
	setp.gt.f32 	%p43, %f61, %f60;
	selp.b32 	%r98, %r97, %r96, %p43;
	selp.f32 	%f62, %f61, %f60, %p43;
	add.s32 	%r99, %r108, 3;
	ld.global.f32 	%f63, [%rd38+12];
	setp.gt.f32 	%p44, %f63, %f62;
	selp.b32 	%r113, %r99, %r98, %p44;
	selp.f32 	%f69, %f63, %f62, %p44;
	add.s32 	%r108, %r108, 4;
$L__BB0_13:
	setp.eq.s32 	%p45, %r7, 0;
	@%p45 bra 	$L__BB0_17;
	setp.eq.s32 	%p46, %r7, 1;
	mul.wide.u32 	%rd39, %r108, 4;
	add.s64 	%rd9, %rd43, %rd39;
	ld.global.f32 	%f64, [%rd9];
	setp.gt.f32 	%p47, %f64, %f69;
	selp.b32 	%r113, %r108, %r113, %p47;
	selp.f32 	%f9, %f64, %f69, %p47;
	@%p46 bra 	$L__BB0_17;
	setp.eq.s32 	%p48, %r7, 2;
	add.s32 	%r100, %r108, 1;
	ld.global.f32 	%f65, [%rd9+4];
	setp.gt.f32 	%p49, %f65, %f9;
	selp.b32 	%r113, %r100, %r113, %p49;
	selp.f32 	%f10, %f65, %f9, %p49;
	@%p48 bra 	$L__BB0_17;
	add.s32 	%r101, %r108, 2;
	ld.global.f32 	%f66, [%rd9+8];
	setp.gt.f32 	%p50, %f66, %f10;
	selp.b32 	%r113, %r101, %r113, %p50;
$L__BB0_17:
	shl.b64 	%rd40, %rd44, 2;
	add.s64 	%rd41, %rd1, %rd40;
	st.global.u32 	[%rd41], %r113;
	add.s64 	%rd43, %rd43, %rd42;
	add.s64 	%rd44, %rd44, 1;
	setp.eq.s64 	%p51, %rd44, %rd2;
	@%p51 bra 	$L__BB0_29;
	bra.uni 	$L__BB0_3;
$L__BB0_18:
	setp.lt.u32 	%p3, %r30, 8;
	mov.b64 	%rd48, 0;
	@%p3 bra 	$L__BB0_21;
	and.b64  	%rd48, %rd2, -8;
	mov.b64 	%rd46, 0;
$L__BB0_20:
	.pragma "nounroll";
	shl.b64 	%rd24, %rd46, 2;
	add.s64 	%rd25, %rd1, %rd24;
	mov.b32 	%r32, 0;
	st.global.u32 	[%rd25], %r32;
	st.global.u32 	[%rd25+4], %r32;
	st.global.u32 	[%rd25+8], %r32;
	st.global.u32 	[%rd25+12], %r32;
	st.global.u32 	[%rd25+16], %r32;
	st.global.u32 	[%rd25+20], %r32;
	st.global.u32 	[%rd25+24], %r32;
	st.global.u32 	[%rd25+28], %r32;
	add.s64 	%rd46, %rd46, 8;
	setp.ne.s64 	%p4, %rd46, %rd48;
	@%p4 bra 	$L__BB0_20;
$L__BB0_21:
	and.b32  	%r33, %r30, 7;
	setp.eq.s32 	%p5, %r33, 0;
	@%p5 bra 	$L__BB0_29;
	and.b64  	%rd26, %rd2, 7;
	add.s64 	%rd27, %rd26, -1;
	setp.lt.u64 	%p6, %rd27, 3;
	@%p6 bra 	$L__BB0_24;
	shl.b64 	%rd28, %rd48, 2;
	add.s64 	%rd29, %rd1, %rd28;
	mov.b32 	%r34, 0;
	st.global.u32 	[%rd29], %r34;
	st.global.u32 	[%rd29+4], %r34;
	st.global.u32 	[%rd29+8], %r34;
	st.global.u32 	[%rd29+12], %r34;
	add.s64 	%rd48, %rd48, 4;
$L__BB0_24:
	and.b32  	%r35, %r30, 3;
	setp.eq.s32 	%p7, %r35, 0;
	@%p7 bra 	$L__BB0_29;
	setp.eq.s32 	%p8, %r35, 1;
	@%p8 bra 	$L__BB0_27;
	shl.b64 	%rd30, %rd48, 2;
	add.s64 	%rd31, %rd1, %rd30;
	mov.b32 	%r36, 0;
	st.global.u32 	[%rd31], %r36;
	st.global.u32 	[%rd31+4], %r36;
	add.s64 	%rd48, %rd48, 2;
$L__BB0_27:
	and.b32  	%r37, %r30, 1;
	setp.eq.b32 	%p9, %r37, 1;
	not.pred 	%p10, %p9;
	@%p10 bra 	$L__BB0_29;
	shl.b64 	%rd32, %rd48, 2;
	add.s64 	%rd33, %rd1, %rd32;
	mov.b32 	%r38, 0;
	st.global.u32 	[%rd33], %r38;
$L__BB0_29:
	ret;

}
	// .globl	_ZN10Generators11CheckForEOSEPiiPbiiS1_
.visible .entry _ZN10Generators11CheckForEOSEPiiPbiiS1_(
	.param .u64 .ptr .align 1 _ZN10Generators11CheckForEOSEPiiPbiiS1__param_0,
	.param .u32 _ZN10Generators11CheckForEOSEPiiPbiiS1__param_1,
	.param .u64 .ptr .align 1 _ZN10Generators11CheckForEOSEPiiPbiiS1__param_2,
	.param .u32 _ZN10Generators11CheckForEOSEPiiPbiiS1__param_3,
	.param .u32 _ZN10Generators11CheckForEOSEPiiPbiiS1__param_4,
	.param .u64 .ptr .align 1 _ZN10Generators11CheckForEOSEPiiPbiiS1__param_5
)
{
	.reg .pred 	%p<19>;
	.reg .b16 	%rs<13>;
	.reg .b32 	%r<10>;
	.reg .b64 	%rd<44>;

	ld.param.u64 	%rd28, [_ZN10Generators11CheckForEOSEPiiPbiiS1__param_0];
	ld.param.u32 	%r1, [_ZN10Generators11CheckForEOSEPiiPbiiS1__param_1];
	ld.param.u64 	%rd29, [_ZN10Generators11CheckForEOSEPiiPbiiS1__param_2];
	ld.param.u32 	%r2, [_ZN10Generators11CheckForEOSEPiiPbiiS1__param_3];
	ld.param.u32 	%r3, [_ZN10Generators11CheckForEOSEPiiPbiiS1__param_4];
	ld.param.u64 	%rd26, [_ZN10Generators11CheckForEOSEPiiPbiiS1__param_5];
	cvta.to.global.u64 	%rd1, %rd28;
	cvta.to.global.u64 	%rd2, %rd29;
	cvt.s64.s32 	%rd3, %r1;
	setp.eq.s32 	%p1, %r1, 0;
	mov.b64 	%rd43, 0;
	@%p1 bra 	$L__BB1_25;
	setp.lt.u32 	%p2, %r1, 4;
	mov.b64 	%rd35, 0;
	@%p2 bra 	$L__BB1_16;
	and.b64  	%rd35, %rd3, -4;
	add.s64 	%rd40, %rd1, 8;
	add.s64 	%rd39, %rd2, 3;
	mov.u64 	%rd41, %rd35;
$L__BB1_3:
	ld.global.u32 	%r4, [%rd40+-8];
	setp.eq.s32 	%p3, %r4, %r2;
	@%p3 bra 	$L__BB1_5;
	ld.global.u8 	%rs1, [%rd39+-3];
	setp.ne.s16 	%p4, %rs1, 1;
	@%p4 bra 	$L__BB1_6;
$L__BB1_5:
	mov.b16 	%rs2, 1;
	st.global.u8 	[%rd39+-3], %rs2;
	st.global.u32 	[%rd40+-8], %r3;
$L__BB1_6:
	ld.global.u32 	%r5, [%rd40+-4];
	setp.eq.s32 	%p5, %r5, %r2;
	@%p5 bra 	$L__BB1_8;
	ld.global.u8 	%rs3, [%rd39+-2];
	setp.ne.s16 	%p6, %rs3, 1;
	@%p6 bra 	$L__BB1_9;
$L__BB1_8:
	mov.b16 	%rs4, 1;
	st.global.u8 	[%rd39+-2], %rs4;
	st.global.u32 	[%rd40+-4], %r3;
$L__BB1_9:
	ld.global.u32 	%r6, [%rd40];
	setp.eq.s32 	%p7, %r6, %r2;
	@%p7 bra 	$L__BB1_11;
	ld.global.u8 	%rs5, [%rd39+-1];
	setp.ne.s16 	%p8, %rs5, 1;
	@%p8 bra 	$L__BB1_12;
$L__BB1_11:
	mov.b16 	%rs6, 1;
	st.global.u8 	[%rd39+-1], %rs6;
	st.global.u32 	[%rd40], %r3;
$L__BB1_12:
	ld.global.u32 	%r7, [%rd40+4];
	setp.eq.s32 	%p9, %r7, %r2;
	@%p9 bra 	$L__BB1_14;
	ld.global.u8 	%rs7, [%rd39];
	setp.ne.s16 	%p10, %rs7, 1;
	@%p10 bra 	$L__BB1_15;
$L__BB1_14:
	mov.b16 	%rs8, 1;
	st.global.u8 	[%rd39], %rs8;
	st.global.u32 	[%rd40+4], %r3;
$L__BB1_15:
	add.s64 	%rd41, %rd41, -4;
	add.s64 	%rd40, %rd40, 16;
	add.s64 	%rd39, %rd39, 4;
	setp.eq.s64 	%p11, %rd41, 0;
	@%p11 bra 	$L__BB1_16;
	bra.uni 	$L__BB1_3;
$L__BB1_16:
	and.b32  	%r8, %r1, 3;
	setp.eq.s32 	%p12, %r8, 0;
	@%p12 bra 	$L__BB1_22;
	add.s64 	%rd38, %rd2, %rd35;
	shl.b64 	%rd31, %rd35, 2;
	add.s64 	%rd37, %rd1, %rd31;
	and.b64  	%rd36, %rd3, 3;
$L__BB1_18:
	.pragma "nounroll";
	ld.global.u32 	%r9, [%rd37];
	setp.eq.s32 	%p13, %r9, %r2;
	@%p13 bra 	$L__BB1_20;
	ld.global.u8 	%rs9, [%rd38];
	setp.ne.s16 	%p14, %rs9, 1;
	@%p14 bra 	$L__BB1_21;
$L__BB1_20:
	mov.b16 	%rs10, 1;
	st.global.u8 	[%rd38], %rs10;
	st.global.u32 	[%rd37], %r3;
$L__BB1_21:
	add.s64 	%rd38, %rd38, 1;
	add.s64 	%rd37, %rd37, 4;
	add.s64 	%rd36, %rd36, -1;
	setp.ne.s64 	%p15, %rd36, 0;
	@%p15 bra 	$L__BB1_18;
$L__BB1_22:
	mov.b64 	%rd42, 0;
$L__BB1_23:
	add.s64 	%rd33, %rd2, %rd42;
	ld.global.u8 	%rs11, [%rd33];
	setp.eq.s16 	%p16, %rs11, 0;
	mov.u64 	%rd43, %rd42;
	@%p16 bra 	$L__BB1_25;
	add.s64 	%rd42, %rd42, 1;
	setp.ne.s64 	%p17, %rd42, %rd3;
	mov.u64 	%rd43, %rd3;
	@%p17 bra 	$L__BB1_23;
$L__BB1_25:
	setp.ne.s64 	%p18, %rd43, %rd3;
	@%p18 bra 	$L__BB1_27;
	cvta.to.global.u64 	%rd34, %rd26;
	mov.b16 	%rs12, 1;
	st.global.u8 	[%rd34], %rs12;
$L__BB1_27:
	ret;

}


// ===== COMPILED SASS (sm_100) =====

	.target	sm_100

	.elftype	@"ET_EXEC"


//--------------------- .note.nv.tkinfo           --------------------------
	.section	.note.nv.tkinfo,"",@"SHT_NOTE"
	.sectionflags	@"SHF_NOTE_NV_TKINFO"
	.tkinfo
        /*0018*/ 	.word	0x00000002
        /*0030*/ 	.string	""
        /*0030*/ 	.string	"ptxas"
        /*0030*/ 	.string	"Cuda compilation tools, release 13.0, V13.0.88"
        /*0030*/ 	.string	"Build cuda_13.0.r13.0/compiler.36424714_0"
        /*0030*/ 	.string	"-arch sm_100 -m 64 "



//--------------------- .note.nv.cuinfo           --------------------------
	.section	.note.nv.cuinfo,"",@"SHT_NOTE"
	.sectionflags	@"SHF_NOTE_NV_CUINFO"
        /*0018*/ 	.short	0x0002
        /*001a*/ 	.short	0x0064
        /*001c*/ 	.short	0x0082
	.zero		2


//--------------------- .nv.info                  --------------------------
	.section	.nv.info,"",@"SHT_CUDA_INFO"
	.align	4


	//----- nvinfo : EIATTR_REGCOUNT
	.align		4
        /*0000*/ 	.byte	0x04, 0x2f
        /*0002*/ 	.short	(.L_1 - .L_0)
	.align		4
.L_0:
        /*0004*/ 	.word	index@(_ZN10Generators7SoftMaxEPiPKfii)
        /*0008*/ 	.word	0x00000020


	//----- nvinfo : EIATTR_FRAME_SIZE
	.align		4
.L_1:
        /*000c*/ 	.byte	0x04, 0x11
        /*000e*/ 	.short	(.L_3 - .L_2)
	.align		4
.L_2:
        /*0010*/ 	.word	index@(_ZN10Generators7SoftMaxEPiPKfii)
        /*0014*/ 	.word	0x00000000


	//----- nvinfo : EIATTR_REGCOUNT
	.align		4
.L_3:
        /*0018*/ 	.byte	0x04, 0x2f
        /*001a*/ 	.short	(.L_5 - .L_4)
	.align		4
.L_4:
        /*001c*/ 	.word	index@(_ZN10Generators11CheckForEOSEPiiPbiiS1_)
        /*0020*/ 	.word	0x0000000a


	//----- nvinfo : EIATTR_FRAME_SIZE
	.align		4
.L_5:
        /*0024*/ 	.byte	0x04, 0x11
        /*0026*/ 	.short	(.L_7 - .L_6)
	.align		4
.L_6:
        /*0028*/ 	.word	index@(_ZN10Generators11CheckForEOSEPiiPbiiS1_)
        /*002c*/ 	.word	0x00000000


	//----- nvinfo : EIATTR_MIN_STACK_SIZE
	.align		4
.L_7:
        /*0030*/ 	.byte	0x04, 0x12
        /*0032*/ 	.short	(.L_9 - .L_8)
	.align		4
.L_8:
        /*0034*/ 	.word	index@(_ZN10Generators11CheckForEOSEPiiPbiiS1_)
        /*0038*/ 	.word	0x00000000


	//----- nvinfo : EIATTR_MIN_STACK_SIZE
	.align		4
.L_9:
        /*003c*/ 	.byte	0x04, 0x12
        /*003e*/ 	.short	(.L_11 - .L_10)
	.align		4
.L_10:
        /*0040*/ 	.word	index@(_ZN10Generators7SoftMaxEPiPKfii)
        /*0044*/ 	.word	0x00000000
.L_11:


//--------------------- .nv.compat                --------------------------
	.section	.nv.compat,"",@"SHT_CUDA_COMPAT_INFO"
	.align	4
        /*0000*/ 	.byte	0x02, 0x09, 0x00, 0x00, 0x02, 0x02, 0x01, 0x00, 0x02, 0x05, 0x05, 0x00, 0x03, 0x07, 0x01, 0x01
        /*0010*/ 	.byte	0x02, 0x03, 0x00, 0x00, 0x02, 0x06, 0x01, 0x00, 0x04, 0x0b, 0x08, 0x00, 0x09, 0x00, 0x00, 0x00
        /*0020*/ 	.byte	0x00, 0x00, 0x00, 0x00


//--------------------- .nv.info._ZN10Generators11CheckForEOSEPiiPbiiS1_ --------------------------
	.section	.nv.info._ZN10Generators11CheckForEOSEPiiPbiiS1_,"",@"SHT_CUDA_INFO"
	.sectionflags	@""
	.align	4


	//----- nvinfo : EIATTR_CUDA_API_VERSION
	.align		4
        /*0000*/ 	.byte	0x04, 0x37
        /*0002*/ 	.short	(.L_13 - .L_12)
.L_12:
        /*0004*/ 	.word	0x00000082


	//----- nvinfo : EIATTR_KPARAM_INFO
	.align		4
.L_13:
        /*0008*/ 	.byte	0x04, 0x17
        /*000a*/ 	.short	(.L_15 - .L_14)
.L_14:
        /*000c*/ 	.word	0x00000000
        /*0010*/ 	.short	0x0005
        /*0012*/ 	.short	0x0020
        /*0014*/ 	.byte	0x00, 0xf5, 0x21, 0x00


	//----- nvinfo : EIATTR_KPARAM_INFO
	.align		4
.L_15:
        /*0018*/ 	.byte	0x04, 0x17
        /*001a*/ 	.short	(.L_17 - .L_16)
.L_16:
        /*001c*/ 	.word	0x00000000
        /*0020*/ 	.short	0x0004
        /*0022*/ 	.short	0x001c
        /*0024*/ 	.byte	0x00, 0xf0, 0x11, 0x00


	//----- nvinfo : EIATTR_KPARAM_INFO
	.align		4
.L_17:
        /*0028*/ 	.byte	0x04, 0x17
        /*002a*/ 	.short	(.L_19 - .L_18)
.L_18:
        /*002c*/ 	.word	0x00000000
        /*0030*/ 	.short	0x0003
        /*0032*/ 	.short	0x0018
        /*0034*/ 	.byte	0x00, 0xf0, 0x11, 0x00


	//----- nvinfo : EIATTR_KPARAM_INFO
	.align		4
.L_19:
        /*0038*/ 	.byte	0x04, 0x17
        /*003a*/ 	.short	(.L_21 - .L_20)
.L_20:
        /*003c*/ 	.word	0x00000000
        /*0040*/ 	.short	0x0002
        /*0042*/ 	.short	0x0010
        /*0044*/ 	.byte	0x00, 0xf5, 0x21, 0x00


	//----- nvinfo : EIATTR_KPARAM_INFO
	.align		4
.L_21:
        /*0048*/ 	.byte	0x04, 0x17
        /*004a*/ 	.short	(.L_23 - .L_22)
.L_22:
        /*004c*/ 	.word	0x00000000
        /*0050*/ 	.short	0x0001
        /*0052*/ 	.short	0x0008
        /*0054*/ 	.byte	0x00, 0xf0, 0x11, 0x00


	//----- nvinfo : EIATTR_KPARAM_INFO
	.align		4
.L_23:
        /*0058*/ 	.byte	0x04, 0x17
        /*005a*/ 	.short	(.L_25 - .L_24)
.L_24:
        /*005c*/ 	.word	0x00000000
        /*0060*/ 	.short	0x0000
        /*0062*/ 	.short	0x0000
        /*0064*/ 	.byte	0x00, 0xf5, 0x21, 0x00


	//----- nvinfo : EIATTR_SPARSE_MMA_MASK
	.align		4
.L_25:
        /*0068*/ 	.byte	0x03, 0x50
        /*006a*/ 	.short	0x0000


	//----- nvinfo : EIATTR_MAXREG_COUNT
	.align		4
        /*006c*/ 	.byte	0x03, 0x1b
        /*006e*/ 	.short	0x00ff


	//----- nvinfo : EIATTR_MERCURY_ISA_VERSION
	.align		4
        /*0070*/ 	.byte	0x03, 0x5f
        /*0072*/ 	.short	0x0101


	//----- nvinfo : EIATTR_VRC_CTA_INIT_COUNT
	.align		4
        /*0074*/ 	.byte	0x02, 0x4a
	.zero		1
	.zero		1


	//----- nvinfo : EIATTR_EXIT_INSTR_OFFSETS
	.align		4
        /*0078*/ 	.byte	0x04, 0x1c
        /*007a*/ 	.short	(.L_27 - .L_26)


	//   ....[0]....
.L_26:
        /*007c*/ 	.word	0x00000ba0


	//   ....[1]....
        /*0080*/ 	.word	0x00000be0


	//----- nvinfo : EIATTR_CBANK_PARAM_SIZE
	.align		4
.L_27:
        /*0084*/ 	.byte	0x03, 0x19
        /*0086*/ 	.short	0x0028


	//----- nvinfo : EIATTR_PARAM_CBANK
	.align		4
        /*0088*/ 	.byte	0x04, 0x0a
        /*008a*/ 	.short	(.L_29 - .L_28)
	.align		4
.L_28:
        /*008c*/ 	.word	index@(.nv.constant0._ZN10Generators11CheckForEOSEPiiPbiiS1_)
        /*0090*/ 	.short	0x0380
        /*0092*/ 	.short	0x0028


	//----- nvinfo : EIATTR_SW_WAR
	.align		4
.L_29:
        /*0094*/ 	.byte	0x04, 0x36
        /*0096*/ 	.short	(.L_31 - .L_30)
.L_30:
        /*0098*/ 	.word	0x00000008
.L_31:


//--------------------- .nv.info._ZN10Generators7SoftMaxEPiPKfii --------------------------
	.section	.nv.info._ZN10Generators7SoftMaxEPiPKfii,"",@"SHT_CUDA_INFO"
	.sectionflags	@""
	.align	4


	//----- nvinfo : EIATTR_CUDA_API_VERSION
	.align		4
        /*0000*/ 	.byte	0x04, 0x37
        /*0002*/ 	.short	(.L_33 - .L_32)
.L_32:
        /*0004*/ 	.word	0x00000082


	//----- nvinfo : EIATTR_KPARAM_INFO
	.align		4
.L_33:
        /*0008*/ 	.byte	0x04, 0x17
        /*000a*/ 	.short	(.L_35 - .L_34)
.L_34:
        /*000c*/ 	.word	0x00000000
        /*0010*/ 	.short	0x0003
        /*0012*/ 	.short	0x0014
        /*0014*/ 	.byte	0x00, 0xf0, 0x11, 0x00


	//----- nvinfo : EIATTR_KPARAM_INFO
	.align		4
.L_35:
        /*0018*/ 	.byte	0x04, 0x17
        /*001a*/ 	.short	(.L_37 - .L_36)
.L_36:
        /*001c*/ 	.word	0x00000000
        /*0020*/ 	.short	0x0002
        /*0022*/ 	.short	0x0010
        /*0024*/ 	.byte	0x00, 0xf0, 0x11, 0x00


	//----- nvinfo : EIATTR_KPARAM_INFO
	.align		4
.L_37:
        /*0028*/ 	.byte	0x04, 0x17
        /*002a*/ 	.short	(.L_39 - .L_38)
.L_38:
        /*002c*/ 	.word	0x00000000
        /*0030*/ 	.short	0x0001
        /*0032*/ 	.short	0x0008
        /*0034*/ 	.byte	0x00, 0xf5, 0x21, 0x00


	//----- nvinfo : EIATTR_KPARAM_INFO
	.align		4
.L_39:
        /*0038*/ 	.byte	0x04, 0x17
        /*003a*/ 	.short	(.L_41 - .L_40)
.L_40:
        /*003c*/ 	.word	0x00000000
        /*0040*/ 	.short	0x0000
        /*0042*/ 	.short	0x0000
        /*0044*/ 	.byte	0x00, 0xf5, 0x21, 0x00


	//----- nvinfo : EIATTR_SPARSE_MMA_MASK
	.align		4
.L_41:
        /*0048*/ 	.byte	0x03, 0x50
        /*004a*/ 	.short	0x0000


	//----- nvinfo : EIATTR_MAXREG_COUNT
	.align		4
        /*004c*/ 	.byte	0x03, 0x1b
        /*004e*/ 	.short	0x00ff


	//----- nvinfo : EIATTR_MERCURY_ISA_VERSION
	.align		4
        /*0050*/ 	.byte	0x03, 0x5f
        /*0052*/ 	.short	0x0101


	//----- nvinfo : EIATTR_VRC_CTA_INIT_COUNT
	.align		4
        /*0054*/ 	.byte	0x02, 0x4a
	.zero		1
	.zero		1


	//----- nvinfo : EIATTR_EXIT_INSTR_OFFSETS
	.align		4
        /*0058*/ 	.byte	0x04, 0x1c
        /*005a*/ 	.short	(.L_43 - .L_42)


	//   ....[0]....
.L_42:
        /*005c*/ 	.word	0x00000030


	//   ....[1]....
        /*0060*/ 	.word	0x00000be0


	//   ....[2]....
        /*0064*/ 	.word	0x00000da0


	//   ....[3]....
        /*0068*/ 	.word	0x00000eb0


	//   ....[4]....
        /*006c*/ 	.word	0x00000f70


	//   ....[5]....
        /*0070*/ 	.word	0x00000fc0


	//----- nvinfo : EIATTR_CBANK_PARAM_SIZE
	.align		4
.L_43:
        /*0074*/ 	.byte	0x03, 0x19
        /*0076*/ 	.short	0x0018


	//----- nvinfo : EIATTR_PARAM_CBANK
	.align		4
        /*0078*/ 	.byte	0x04, 0x0a
        /*007a*/ 	.short	(.L_45 - .L_44)
	.align		4
.L_44:
        /*007c*/ 	.word	index@(.nv.constant0._ZN10Generators7SoftMaxEPiPKfii)
        /*0080*/ 	.short	0x0380
        /*0082*/ 	.short	0x0018


	//----- nvinfo : EIATTR_SW_WAR
	.align		4
.L_45:
        /*0084*/ 	.byte	0x04, 0x36
        /*0086*/ 	.short	(.L_47 - .L_46)
.L_46:
        /*0088*/ 	.word	0x00000008
.L_47:


//--------------------- .nv.callgraph             --------------------------
	.section	.nv.callgraph,"",@"SHT_CUDA_CALLGRAPH"
	.align	4
	.sectionentsize	8
	.align		4
        /*0000*/ 	.word	0x00000000
	.align		4
        /*0004*/ 	.word	0xffffffff
	.align		4
        /*0008*/ 	.word	0x00000000
	.align		4
        /*000c*/ 	.word	0xfffffffe
	.align		4
        /*0010*/ 	.word	0x00000000
	.align		4
        /*0014*/ 	.word	0xfffffffd
	.align		4
        /*0018*/ 	.word	0x00000000
	.align		4
        /*001c*/ 	.word	0xfffffffc


//--------------------- .text._ZN10Generators11CheckForEOSEPiiPbiiS1_ --------------------------
	.section	.text._ZN10Generators11CheckForEOSEPiiPbiiS1_,"ax",@progbits
	.align	128
        .global         _ZN10Generators11CheckForEOSEPiiPbiiS1_
        .type           _ZN10Generators11CheckForEOSEPiiPbiiS1_,@function
        .size           _ZN10Generators11CheckForEOSEPiiPbiiS1_,(.L_x_37 - _ZN10Generators11CheckForEOSEPiiPbiiS1_)
        .other          _ZN10Generators11CheckForEOSEPiiPbiiS1_,@"STO_CUDA_ENTRY STV_DEFAULT"
_ZN10Generators11CheckForEOSEPiiPbiiS1_:
.text._ZN10Generators11CheckForEOSEPiiPbiiS1_:
[----:B------:R-:W-:Y:S01]  /*0000*/  LDC R1, c[0x0][0x37c] ;  /* 0x0000df00ff017b82 */ /* 0x000fe20000000800 */
[----:B------:R-:W0:Y:S01]  /*0010*/  LDCU UR11, c[0x0][0x388] ;  /* 0x00007100ff0b77ac */ /* 0x000e220008000800 */
[----:B------:R-:W-:Y:S01]  /*0020*/  IMAD.MOV.U32 R0, RZ, RZ, RZ ;  /* 0x000000ffff007224 */ /* 0x000fe200078e00ff */
[----:B------:R-:W1:Y:S01]  /*0030*/  LDCU.64 UR14, c[0x0][0x358] ;  /* 0x00006b00ff0e77ac */ /* 0x000e620008000a00 */
[----:B------:R-:W-:Y:S01]  /*0040*/  UMOV UR4, URZ ;  /* 0x000000ff00047c82 */ /* 0x000fe20008000000 */
[----:B0-----:R-:W-:Y:S02]  /*0050*/  UISETP.NE.AND UP0, UPT, UR11, URZ, UPT ;  /* 0x000000ff0b00728c */ /* 0x001fe4000bf05270 */
[----:B------:R-:W-:-:S07]  /*0060*/  USHF.R.S32.HI UR6, URZ, 0x1f, UR11 ;  /* 0x0000001fff067899 */ /* 0x000fce000801140b */
[----:B-1----:R-:W-:Y:S05]  /*0070*/  BRA.U !UP0, `(.L_x_0) ;  /* 0x0000000908bc7547 */ /* 0x002fea000b800000 */
[----:B------:R-:W-:Y:S01]  /*0080*/  UISETP.GE.U32.AND UP0, UPT, UR11, 0x4, UPT ;  /* 0x000000040b00788c */ /* 0x000fe2000bf06070 */
[----:B------:R-:W-:Y:S01]  /*0090*/  UMOV UR4, URZ ;  /* 0x000000ff00047c82 */ /* 0x000fe20008000000 */
[----:B------:R-:W-:-:S07]  /*00a0*/  UMOV UR5, URZ ;  /* 0x000000ff00057c82 */ /* 0x000fce0008000000 */
[----:B------:R-:W-:Y:S05]  /*00b0*/  BRA.U !UP0, `(.L_x_1) ;  /* 0x0000000508d07547 */ /* 0x000fea000b800000 */
[----:B------:R-:W0:Y:S01]  /*00c0*/  LDC.64 R4, c[0x0][0x380] ;  /* 0x0000e000ff047b82 */ /* 0x000e220000000a00 */
[----:B------:R-:W1:Y:S01]  /*00d0*/  LDCU UR16, c[0x0][0x398] ;  /* 0x00007300ff1077ac */ /* 0x000e620008000800 */
[----:B------:R-:W2:Y:S01]  /*00e0*/  LDCU.64 UR4, c[0x0][0x380] ;  /* 0x00007000ff0477ac */ /* 0x000ea20008000a00 */
[----:B------:R-:W3:Y:S01]  /*00f0*/  LDCU.64 UR12, c[0x0][0x390] ;  /* 0x00007200ff0c77ac */ /* 0x000ee20008000a00 */
[----:B0-----:R0:W1:Y:S01]  /*0100*/  LDG.E R4, desc[UR14][R4.64] ;  /* 0x0000000e04047981 */ /* 0x001062000c1e1900 */
[----:B--2---:R-:W-:Y:S02]  /*0110*/  UIADD3 UR9, UP0, UPT, UR4, 0x8, URZ ;  /* 0x0000000804097890 */ /* 0x004fe4000ff1e0ff */
[----:B---3--:R-:W-:Y:S02]  /*0120*/  UIADD3 UR7, UP1, UPT, UR12, 0x3, URZ ;  /* 0x000000030c077890 */ /* 0x008fe4000ff3e0ff */
[----:B------:R-:W-:Y:S02]  /*0130*/  UIADD3.X UR10, UPT, UPT, URZ, UR5, URZ, UP0, !UPT ;  /* 0x00000005ff0a7290 */ /* 0x000fe400087fe4ff */
[----:B------:R-:W-:Y:S01]  /*0140*/  UIADD3.X UR8, UPT, UPT, URZ, UR13, URZ, UP1, !UPT ;  /* 0x0000000dff087290 */ /* 0x000fe20008ffe4ff */
[----:B------:R-:W-:Y:S01]  /*0150*/  IMAD.U32 R2, RZ, RZ, UR9 ;  /* 0x00000009ff027e24 */ /* 0x000fe2000f8e00ff */
[----:B------:R-:W-:-:S02]  /*0160*/  ULOP3.LUT UR4, UR11, 0xfffffffc, URZ, 0xc0, !UPT ;  /* 0xfffffffc0b047892 */ /* 0x000fc4000f8ec0ff */
[----:B------:R-:W-:Y:S01]  /*0170*/  IMAD.U32 R3, RZ, RZ, UR10 ;  /* 0x0000000aff037e24 */ /* 0x000fe2000f8e00ff */
[----:B------:R-:W-:Y:S01]  /*0180*/  UMOV UR5, UR6 ;  /* 0x0000000600057c82 */ /* 0x000fe20008000000 */
[----:B0-----:R-:W-:Y:S01]  /*0190*/  IMAD.U32 R5, RZ, RZ, UR8 ;  /* 0x00000008ff057e24 */ /* 0x001fe2000f8e00ff */
[----:B-1----:R-:W-:Y:S01]  /*01a0*/  ISETP.NE.AND P0, PT, R4, UR16, PT ;  /* 0x0000001004007c0c */ /* 0x002fe2000bf05270 */
[----:B------:R-:W-:-:S12]  /*01b0*/  IMAD.U32 R4, RZ, RZ, UR7 ;  /* 0x00000007ff047e24 */ /* 0x000fd8000f8e00ff */
[----:B------:R-:W-:Y:S05]  /*01c0*/  @!P0 BRA `(.L_x_2) ;  /* 0x00000000000c8947 */ /* 0x000fea0003800000 */
[----:B------:R-:W2:Y:S02]  /*01d0*/  LDG.E.U8 R0, desc[UR14][R4.64+-0x3] ;  /* 0xfffffd0e04007981 */ /* 0x000ea4000c1e1100 */
[----:B--2---:R-:W-:-:S13]  /*01e0*/  ISETP.NE.AND P0, PT, R0, 0x1, PT ;  /* 0x000000010000780c */ /* 0x004fda0003f05270 */
[----:B------:R-:W-:Y:S05]  /*01f0*/  @P0 BRA `(.L_x_3) ;  /* 0x0000000000100947 */ /* 0x000fea0003800000 */
.L_x_2:
[----:B------:R-:W0:Y:S01]  /*0200*/  LDC R7, c[0x0][0x39c] ;  /* 0x0000e700ff077b82 */ /* 0x000e220000000800 */
[----:B------:R-:W-:-:S05]  /*0210*/  IMAD.MOV.U32 R0, RZ, RZ, 0x1 ;  /* 0x00000001ff007424 */ /* 0x000fca00078e00ff */
[----:B------:R1:W-:Y:S04]  /*0220*/  STG.E.U8 desc[UR14][R4.64+-0x3], R0 ;  /* 0xfffffd0004007986 */ /* 0x0003e8000c10110e */
[----:B0-----:R1:W-:Y:S02]  /*0230*/  STG.E desc[UR14][R2.64+-0x8], R7 ;  /* 0xfffff80702007986 */ /* 0x0013e4000c10190e */
.L_x_3:
[----:B-1----:R-:W2:Y:S02]  /*0240*/  LDG.E R0, desc[UR14][R2.64+-0x4] ;  /* 0xfffffc0e02007981 */ /* 0x002ea4000c1e1900 */
[----:B--2---:R-:W-:-:S13]  /*0250*/  ISETP.NE.AND P0, PT, R0, UR16, PT ;  /* 0x0000001000007c0c */ /* 0x004fda000bf05270 */
[----:B------:R-:W-:Y:S05]  /*0260*/  @!P0 BRA `(.L_x_4) ;  /* 0x00000000000c8947 */ /* 0x000fea0003800000 */
[----:B------:R-:W2:Y:S02]  /*0270*/  LDG.E.U8 R0, desc[UR14][R4.64+-0x2] ;  /* 0xfffffe0e04007981 */ /* 0x000ea4000c1e1100 */
[----:B--2---:R-:W-:-:S13]  /*0280*/  ISETP.NE.AND P0, PT, R0, 0x1, PT ;  /* 0x000000010000780c */ /* 0x004fda0003f05270 */
[----:B------:R-:W-:Y:S05]  /*0290*/  @P0 BRA `(.L_x_5) ;  /* 0x0000000000100947 */ /* 0x000fea0003800000 */
.L_x_4:
[----:B------:R-:W0:Y:S01]  /*02a0*/  LDC R7, c[0x0][0x39c] ;  /* 0x0000e700ff077b82 */ /* 0x000e220000000800 */
[----:B------:R-:W-:-:S05]  /*02b0*/  IMAD.MOV.U32 R0, RZ, RZ, 0x1 ;  /* 0x00000001ff007424 */ /* 0x000fca00078e00ff */
[----:B------:R1:W-:Y:S04]  /*02c0*/  STG.E.U8 desc[UR14][R4.64+-0x2], R0 ;  /* 0xfffffe0004007986 */ /* 0x0003e8000c10110e */
[----:B0-----:R1:W-:Y:S02]  /*02d0*/  STG.E desc[UR14][R2.64+-0x4], R7 ;  /* 0xfffffc0702007986 */ /* 0x0013e4000c10190e */
.L_x_5:
[----:B-1----:R-:W2:Y:S02]  /*02e0*/  LDG.E R0, desc[UR14][R2.64] ;  /* 0x0000000e02007981 */ /* 0x002ea4000c1e1900 */
[----:B--2---:R-:W-:-:S13]  /*02f0*/  ISETP.NE.AND P0, PT, R0, UR16, PT ;  /* 0x0000001000007c0c */ /* 0x004fda000bf05270 */
[----:B------:R-:W-:Y:S05]  /*0300*/  @!P0 BRA `(.L_x_6) ;  /* 0x00000000000c8947 */ /* 0x000fea0003800000 */
[----:B------:R-:W2:Y:S02]  /*0310*/  LDG.E.U8 R0, desc[UR14][R4.64+-0x1] ;  /* 0xffffff0e04007981 */ /* 0x000ea4000c1e1100 */
[----:B--2---:R-:W-:-:S13]  /*0320*/  ISETP.NE.AND P0, PT, R0, 0x1, PT ;  /* 0x000000010000780c */ /* 0x004fda0003f05270 */
[----:B------:R-:W-:Y:S05]  /*0330*/  @P0 BRA `(.L_x_7) ;  /* 0x0000000000100947 */ /* 0x000fea0003800000 */
.L_x_6:
[----:B------:R-:W0:Y:S01]  /*0340*/  LDC R7, c[0x0][0x39c] ;  /* 0x0000e700ff077b82 */ /* 0x000e220000000800 */
[----:B------:R-:W-:-:S05]  /*0350*/  HFMA2 R0, -RZ, RZ, 0, 5.9604644775390625e-08 ;  /* 0x00000001ff007431 */ /* 0x000fca00000001ff */
[----:B------:R1:W-:Y:S04]  /*0360*/  STG.E.U8 desc[UR14][R4.64+-0x1], R0 ;  /* 0xffffff0004007986 */ /* 0x0003e8000c10110e */
[----:B0-----:R1:W-:Y:S02]  /*0370*/  STG.E desc[UR14][R2.64], R7 ;  /* 0x0000000702007986 */ /* 0x0013e4000c10190e */
.L_x_7:
[----:B-1----:R-:W2:Y:S02]  /*0380*/  LDG.E R0, desc[UR14][R2.64+0x4] ;  /* 0x0000040e02007981 */ /* 0x002ea4000c1e1900 */
[----:B--2---:R-:W-:-:S13]  /*0390*/  ISETP.NE.AND P0, PT, R0, UR16, PT ;  /* 0x0000001000007c0c */ /* 0x004fda000bf05270 */
[----:B------:R-:W-:Y:S05]  /*03a0*/  @!P0 BRA `(.L_x_8) ;  /* 0x00000000000c8947 */ /* 0x000fea0003800000 */
[----:B------:R-:W2:Y:S02]  /*03b0*/  LDG.E.U8 R0, desc[UR14][R4.64] ;  /* 0x0000000e04007981 */ /* 0x000ea4000c1e1100 */
[----:B--2---:R-:W-:-:S13]  /*03c0*/  ISETP.NE.AND P0, PT, R0, 0x1, PT ;  /* 0x000000010000780c */ /* 0x004fda0003f05270 */
[----:B------:R-:W-:Y:S05]  /*03d0*/  @P0 BRA `(.L_x_9) ;  /* 0x0000000000100947 */ /* 0x000fea0003800000 */
.L_x_8:
[----:B------:R-:W0:Y:S01]  /*03e0*/  LDC R7, c[0x0][0x39c] ;  /* 0x0000e700ff077b82 */ /* 0x000e220000000800 */
[----:B------:R-:W-:-:S05]  /*03f0*/  IMAD.MOV.U32 R0, RZ, RZ, 0x1 ;  /* 0x00000001ff007424 */ /* 0x000fca00078e00ff */
[----:B------:R1:W-:Y:S04]  /*0400*/  STG.E.U8 desc[UR14][R4.64], R0 ;  /* 0x0000000004007986 */ /* 0x0003e8000c10110e */
[----:B0-----:R1:W-:Y:S02]  /*0410*/  STG.E desc[UR14][R2.64+0x4], R7 ;  /* 0x0000040702007986 */ /* 0x0013e4000c10190e */
.L_x_9:
[----:B------:R-:W-:Y:S02]  /*0420*/  UIADD3 UR11, UP0, UPT, UR4, -0x4, URZ ;  /* 0xfffffffc040b7890 */ /* 0x000fe4000ff1e0ff */
[----:B------:R-:W-:Y:S02]  /*0430*/  UIADD3 UR9, UP1, UPT, UR9, 0x10, URZ ;  /* 0x0000001009097890 */ /* 0x000fe4000ff3e0ff */
[----:B------:R-:W-:Y:S02]  /*0440*/  UIADD3.X UR12, UPT, UPT, UR6, -0x1, URZ, UP0, !UPT ;  /* 0xffffffff060c7890 */ /* 0x000fe400087fe4ff */
[----:B------:R-:W-:Y:S02]  /*0450*/  UISETP.NE.U32.AND UP0, UPT, UR11, URZ, UPT ;  /* 0x000000ff0b00728c */ /* 0x000fe4000bf05070 */
[----:B------:R-:W-:Y:S02]  /*0460*/  UIADD3 UR7, UP2, UPT, UR7, 0x4, URZ ;  /* 0x0000000407077890 */ /* 0x000fe4000ff5e0ff */
[----:B------:R-:W-:-:S02]  /*0470*/  UISETP.NE.AND.EX UP0, UPT, UR12, URZ, UPT, UP0 ;  /* 0x000000ff0c00728c */ /* 0x000fc4000bf05300 */
[----:B------:R-:W-:Y:S02]  /*0480*/  UIADD3.X UR10, UPT, UPT, URZ, UR10, URZ, UP1, !UPT ;  /* 0x0000000aff0a7290 */ /* 0x000fe40008ffe4ff */
[----:B------:R-:W-:-:S05]  /*0490*/  UIADD3.X UR8, UPT, UPT, URZ, UR8, URZ, UP2, !UPT ;  /* 0x00000008ff087290 */ /* 0x000fca00097fe4ff */
[----:B------:R-:W-:Y:S07]  /*04a0*/  BRA.U !UP0, `(.L_x_1) ;  /* 0x0000000108d47547 */ /* 0x000fee000b800000 */
[----:B-1----:R-:W0:Y:S01]  /*04b0*/  LDC R7, c[0x0][0x39c] ;  /* 0x0000e700ff077b82 */ /* 0x002e220000000800 */
[----:B------:R-:W-:Y:S01]  /*04c0*/  IMAD.U32 R2, RZ, RZ, UR9 ;  /* 0x00000009ff027e24 */ /* 0x000fe2000f8e00ff */
[----:B------:R-:W1:Y:S01]  /*04d0*/  LDCU UR13, c[0x0][0x398] ;  /* 0x00007300ff0d77ac */ /* 0x000e620008000800 */
[----:B------:R-:W-:Y:S02]  /*04e0*/  IMAD.U32 R3, RZ, RZ, UR10 ;  /* 0x0000000aff037e24 */ /* 0x000fe4000f8e00ff */
[----:B------:R-:W-:Y:S01]  /*04f0*/  IMAD.U32 R4, RZ, RZ, UR7 ;  /* 0x00000007ff047e24 */ /* 0x000fe2000f8e00ff */
[----:B------:R-:W-:Y:S01]  /*0500*/  UMOV UR7, UR11 ;  /* 0x0000000b00077c82 */ /* 0x000fe20008000000 */
[----:B------:R-:W-:Y:S01]  /*0510*/  IMAD.U32 R5, RZ, RZ, UR8 ;  /* 0x00000008ff057e24 */ /* 0x000fe2000f8e00ff */
[----:B------:R-:W-:-:S06]  /*0520*/  UMOV UR8, UR12 ;  /* 0x0000000c00087c82 */ /* 0x000fcc0008000000 */
.L_x_18:
[----:B------:R-:W1:Y:S01]  /*0530*/  LDG.E R0, desc[UR14][R2.64+-0x8] ;  /* 0xfffff80e02007981 */ /* 0x000e62000c1e1900 */
[----:B------:R-:W-:-:S04]  /*0540*/  UIADD3 UR7, UP0, UPT, UR7, -0x4, URZ ;  /* 0xfffffffc07077890 */ /* 0x000fc8000ff1e0ff */
[----:B------:R-:W-:Y:S02]  /*0550*/  UIADD3.X UR8, UPT, UPT, UR8, -0x1, URZ, UP0, !UPT ;  /* 0xffffffff08087890 */ /* 0x000fe400087fe4ff */
[----:B------:R-:W-:-:S04]  /*0560*/  UISETP.NE.U32.AND UP0, UPT, UR7, URZ, UPT ;  /* 0x000000ff0700728c */ /* 0x000fc8000bf05070 */
[----:B------:R-:W-:Y:S01]  /*0570*/  UISETP.NE.AND.EX UP0, UPT, UR8, URZ, UPT, UP0 ;  /* 0x000000ff0800728c */ /* 0x000fe2000bf05300 */
[----:B-1----:R-:W-:-:S13]  /*0580*/  ISETP.NE.AND P0, PT, R0, UR13, PT ;  /* 0x0000000d00007c0c */ /* 0x002fda000bf05270 */
[----:B------:R-:W-:Y:S05]  /*0590*/  @!P0 BRA `(.L_x_10) ;  /* 0x00000000000c8947 */ /* 0x000fea0003800000 */
[----:B------:R-:W2:Y:S02]  /*05a0*/  LDG.E.U8 R0, desc[UR14][R4.64+-0x3] ;  /* 0xfffffd0e04007981 */ /* 0x000ea4000c1e1100 */
[----:B--2---:R-:W-:-:S13]  /*05b0*/  ISETP.NE.AND P0, PT, R0, 0x1, PT ;  /* 0x000000010000780c */ /* 0x004fda0003f05270 */
[----:B------:R-:W-:Y:S05]  /*05c0*/  @P0 BRA `(.L_x_11) ;  /* 0x00000000000c0947 */ /* 0x000fea0003800000 */
.L_x_10:
[----:B------:R-:W-:-:S05]  /*05d0*/  IMAD.MOV.U32 R0, RZ, RZ, 0x1 ;  /* 0x00000001ff007424 */ /* 0x000fca00078e00ff */
[----:B------:R1:W-:Y:S04]  /*05e0*/  STG.E.U8 desc[UR14][R4.64+-0x3], R0 ;  /* 0xfffffd0004007986 */ /* 0x0003e8000c10110e */
[----:B0-----:R1:W-:Y:S02]  /*05f0*/  STG.E desc[UR14][R2.64+-0x8], R7 ;  /* 0xfffff80702007986 */ /* 0x0013e4000c10190e */
.L_x_11:
[----:B-1----:R-:W2:Y:S02]  /*0600*/  LDG.E R0, desc[UR14][R2.64+-0x4] ;  /* 0xfffffc0e02007981 */ /* 0x002ea4000c1e1900 */
[----:B--2---:R-:W-:-:S13]  /*0610*/  ISETP.NE.AND P0, PT, R0, UR13, PT ;  /* 0x0000000d00007c0c */ /* 0x004fda000bf05270 */
[----:B------:R-:W-:Y:S05]  /*0620*/  @!P0 BRA `(.L_x_12) ;  /* 0x00000000000c8947 */ /* 0x000fea0003800000 */
[----:B------:R-:W2:Y:S02]  /*0630*/  LDG.E.U8 R0, desc[UR14][R4.64+-0x2] ;  /* 0xfffffe0e04007981 */ /* 0x000ea4000c1e1100 */
[----:B--2---:R-:W-:-:S13]  /*0640*/  ISETP.NE.AND P0, PT, R0, 0x1, PT ;  /* 0x000000010000780c */ /* 0x004fda0003f05270 */
[----:B------:R-:W-:Y:S05]  /*0650*/  @P0 BRA `(.L_x_13) ;  /* 0x00000000000c0947 */ /* 0x000fea0003800000 */
.L_x_12:
[----:B------:R-:W-:-:S05]  /*0660*/  HFMA2 R0, -RZ, RZ, 0, 5.9604644775390625e-08 ;  /* 0x00000001ff007431 */ /* 0x000fca00000001ff */
[----:B------:R1:W-:Y:S04]  /*0670*/  STG.E.U8 desc[UR14][R4.64+-0x2], R0 ;  /* 0xfffffe0004007986 */ /* 0x0003e8000c10110e */
[----:B0-----:R1:W-:Y:S02]  /*0680*/  STG.E desc[UR14][R2.64+-0x4], R7 ;  /* 0xfffffc0702007986 */ /* 0x0013e4000c10190e */
.L_x_13:
[----:B-1----:R-:W2:Y:S02]  /*0690*/  LDG.E R0, desc[UR14][R2.64] ;  /* 0x0000000e02007981 */ /* 0x002ea4000c1e1900 */
[----:B--2---:R-:W-:-:S13]  /*06a0*/  ISETP.NE.AND P0, PT, R0, UR13, PT ;  /* 0x0000000d00007c0c */ /* 0x004fda000bf05270 */
[----:B------:R-:W-:Y:S05]  /*06b0*/  @!P0 BRA `(.L_x_14) ;  /* 0x00000000000c8947 */ /* 0x000fea0003800000 */
[----:B------:R-:W2:Y:S02]  /*06c0*/  LDG.E.U8 R0, desc[UR14][R4.64+-0x1] ;  /* 0xffffff0e04007981 */ /* 0x000ea4000c1e1100 */
[----:B--2---:R-:W-:-:S13]  /*06d0*/  ISETP.NE.AND P0, PT, R0, 0x1, PT ;  /* 0x000000010000780c */ /* 0x004fda0003f05270 */
[----:B------:R-:W-:Y:S05]  /*06e0*/  @P0 BRA `(.L_x_15) ;  /* 0x00000000000c0947 */ /* 0x000fea0003800000 */
.L_x_14:
[----:B------:R-:W-:-:S05]  /*06f0*/  IMAD.MOV.U32 R0, RZ, RZ, 0x1 ;  /* 0x00000001ff007424 */ /* 0x000fca00078e00ff */
[----:B------:R1:W-:Y:S04]  /*0700*/  STG.E.U8 desc[UR14][R4.64+-0x1], R0 ;  /* 0xffffff0004007986 */ /* 0x0003e8000c10110e */
[----:B0-----:R1:W-:Y:S02]  /*0710*/  STG.E desc[UR14][R2.64], R7 ;  /* 0x0000000702007986 */ /* 0x0013e4000c10190e */
.L_x_15:
[----:B-1----:R-:W2:Y:S02]  /*0720*/  LDG.E R0, desc[UR14][R2.64+0x4] ;  /* 0x0000040e02007981 */ /* 0x002ea4000c1e1900 */
[----:B--2---:R-:W-:-:S13]  /*0730*/  ISETP.NE.AND P0, PT, R0, UR13, PT ;  /* 0x0000000d00007c0c */ /* 0x004fda000bf05270 */
[----:B------:R-:W-:Y:S05]  /*0740*/  @!P0 BRA `(.L_x_16) ;  /* 0x00000000000c8947 */ /* 0x000fea0003800000 */
[----:B------:R-:W2:Y:S02]  /*0750*/  LDG.E.U8 R0, desc[UR14][R4.64] ;  /* 0x0000000e04007981 */ /* 0x000ea4000c1e1100 */
[----:B--2---:R-:W-:-:S13]  /*0760*/  ISETP.NE.AND P0, PT, R0, 0x1, PT ;  /* 0x000000010000780c */ /* 0x004fda0003f05270 */
[----:B------:R-:W-:Y:S05]  /*0770*/  @P0 BRA `(.L_x_17) ;  /* 0x00000000000c0947 */ /* 0x000fea0003800000 */
.L_x_16:
[----:B------:R-:W-:-:S05]  /*0780*/  IMAD.MOV.U32 R0, RZ, RZ, 0x1 ;  /* 0x00000001ff007424 */ /* 0x000fca00078e00ff */
[----:B------:R1:W-:Y:S04]  /*0790*/  STG.E.U8 desc[UR14][R4.64], R0 ;  /* 0x0000000004007986 */ /* 0x0003e8000c10110e */
[----:B0-----:R1:W-:Y:S02]  /*07a0*/  STG.E desc[UR14][R2.64+0x4], R7 ;  /* 0x0000040702007986 */ /* 0x0013e4000c10190e */
.L_x_17:
[----:B-1----:R-:W-:Y:S02]  /*07b0*/  IADD3 R2, P0, PT, R2, 0x10, RZ ;  /* 0x0000001002027810 */ /* 0x002fe40007f1e0ff */
[----:B------:R-:W-:-:S03]  /*07c0*/  IADD3 R4, P1, PT, R4, 0x4, RZ ;  /* 0x0000000404047810 */ /* 0x000fc60007f3e0ff */
[----:B------:R-:W-:Y:S02]  /*07d0*/  IMAD.X R3, RZ, RZ, R3, P0 ;  /* 0x000000ffff037224 */ /* 0x000fe400000e0603 */
[----:B------:R-:W-:Y:S01]  /*07e0*/  IMAD.X R5, RZ, RZ, R5, P1 ;  /* 0x000000ffff057224 */ /* 0x000fe200008e0605 */
[----:B------:R-:W-:Y:S07]  /*07f0*/  BRA.U UP0, `(.L_x_18) ;  /* 0xfffffffd004c7547 */ /* 0x000fee000b83ffff */
.L_x_1:
[----:B------:R-:W2:Y:S02]  /*0800*/  LDCU UR10, c[0x0][0x388] ;  /* 0x00007100ff0a77ac */ /* 0x000ea40008000800 */
[----:B--2---:R-:W-:-:S09]  /*0810*/  ULOP3.LUT UP0, URZ, UR10, 0x3, URZ, 0xc0, !UPT ;  /* 0x000000030aff7892 */ /* 0x004fd2000f80c0ff */
[----:B------:R-:W-:Y:S05]  /*0820*/  BRA.U !UP0, `(.L_x_19) ;  /* 0x0000000108807547 */ /* 0x000fea000b800000 */
[----:B------:R-:W2:Y:S01]  /*0830*/  LDCU.64 UR8, c[0x0][0x390] ;  /* 0x00007200ff0877ac */ /* 0x000ea20008000a00 */
[----:B01----:R-:W0:Y:S01]  /*0840*/  LDC R7, c[0x0][0x39c] ;  /* 0x0000e700ff077b82 */ /* 0x003e220000000800 */
[----:B------:R-:W1:Y:S01]  /*0850*/  LDCU.64 UR12, c[0x0][0x380] ;  /* 0x00007000ff0c77ac */ /* 0x000e620008000a00 */
[----:B------:R-:W3:Y:S01]  /*0860*/  LDCU UR11, c[0x0][0x398] ;  /* 0x00007300ff0b77ac */ /* 0x000ee20008000800 */
[----:B--2---:R-:W-:Y:S02]  /*0870*/  UIADD3 UR8, UP0, UPT, UR4, UR8, URZ ;  /* 0x0000000804087290 */ /* 0x004fe4000ff1e0ff */
[----:B-1----:R-:W-:Y:S02]  /*0880*/  ULEA UR7, UP1, UR4, UR12, 0x2 ;  /* 0x0000000c04077291 */ /* 0x002fe4000f8210ff */
[----:B------:R-:W-:Y:S02]  /*0890*/  UIADD3.X UR9, UPT, UPT, UR5, UR9, URZ, UP0, !UPT ;  /* 0x0000000905097290 */ /* 0x000fe400087fe4ff */
[----:B------:R-:W-:Y:S01]  /*08a0*/  IMAD.U32 R2, RZ, RZ, UR8 ;  /* 0x00000008ff027e24 */ /* 0x000fe2000f8e00ff */
[----:B------:R-:W-:Y:S01]  /*08b0*/  ULEA.HI.X UR4, UR4, UR13, UR5, 0x2, UP1 ;  /* 0x0000000d04047291 */ /* 0x000fe200088f1405 */
[----:B------:R-:W-:Y:S01]  /*08c0*/  MOV R4, UR7 ;  /* 0x0000000700047c02 */ /* 0x000fe20008000f00 */
[----:B------:R-:W-:Y:S01]  /*08d0*/  ULOP3.LUT UR5, UR10, 0x3, URZ, 0xc0, !UPT ;  /* 0x000000030a057892 */ /* 0x000fe2000f8ec0ff */
[----:B------:R-:W-:-:S03]  /*08e0*/  IMAD.U32 R3, RZ, RZ, UR9 ;  /* 0x00000009ff037e24 */ /* 0x000fc6000f8e00ff */
[----:B------:R-:W-:Y:S01]  /*08f0*/  IMAD.U32 R5, RZ, RZ, UR4 ;  /* 0x00000004ff057e24 */ /* 0x000fe2000f8e00ff */
[----:B---3--:R-:W-:-:S07]  /*0900*/  UMOV UR4, URZ ;  /* 0x000000ff00047c82 */ /* 0x008fce0008000000 */
.L_x_22:
[----:B------:R-:W2:Y:S01]  /*0910*/  LDG.E R0, desc[UR14][R4.64] ;  /* 0x0000000e04007981 */ /* 0x000ea2000c1e1900 */
[----:B------:R-:W-:-:S04]  /*0920*/  UIADD3 UR5, UP0, UPT, UR5, -0x1, URZ ;  /* 0xffffffff05057890 */ /* 0x000fc8000ff1e0ff */
[----:B------:R-:W-:Y:S02]  /*0930*/  UIADD3.X UR4, UPT, UPT, UR4, -0x1, URZ, UP0, !UPT ;  /* 0xffffffff04047890 */ /* 0x000fe400087fe4ff */
[----:B------:R-:W-:-:S04]  /*0940*/  UISETP.NE.U32.AND UP0, UPT, UR5, URZ, UPT ;  /* 0x000000ff0500728c */ /* 0x000fc8000bf05070 */
[----:B------:R-:W-:Y:S01]  /*0950*/  UISETP.NE.AND.EX UP0, UPT, UR4, URZ, UPT, UP0 ;  /* 0x000000ff0400728c */ /* 0x000fe2000bf05300 */
[----:B--2---:R-:W-:-:S13]  /*0960*/  ISETP.NE.AND P0, PT, R0, UR11, PT ;  /* 0x0000000b00007c0c */ /* 0x004fda000bf05270 */
[----:B------:R-:W-:Y:S05]  /*0970*/  @!P0 BRA `(.L_x_20) ;  /* 0x00000000000c8947 */ /* 0x000fea0003800000 */
[----:B------:R-:W2:Y:S02]  /*0980*/  LDG.E.U8 R0, desc[UR14][R2.64] ;  /* 0x0000000e02007981 */ /* 0x000ea4000c1e1100 */
[----:B--2---:R-:W-:-:S13]  /*0990*/  ISETP.NE.AND P0, PT, R0, 0x1, PT ;  /* 0x000000010000780c */ /* 0x004fda0003f05270 */
[----:B------:R-:W-:Y:S05]  /*09a0*/  @P0 BRA `(.L_x_21) ;  /* 0x00000000000c0947 */ /* 0x000fea0003800000 */
.L_x_20:
[----:B------:R-:W-:-:S05]  /*09b0*/  IMAD.MOV.U32 R0, RZ, RZ, 0x1 ;  /* 0x00000001ff007424 */ /* 0x000fca00078e00ff */
[----:B------:R1:W-:Y:S04]  /*09c0*/  STG.E.U8 desc[UR14][R2.64], R0 ;  /* 0x0000000002007986 */ /* 0x0003e8000c10110e */
[----:B0-----:R1:W-:Y:S02]  /*09d0*/  STG.E desc[UR14][R4.64], R7 ;  /* 0x0000000704007986 */ /* 0x0013e4000c10190e */
.L_x_21:
[----:B-1----:R-:W-:Y:S02]  /*09e0*/  IADD3 R2, P0, PT, R2, 0x1, RZ ;  /* 0x0000000102027810 */ /* 0x002fe40007f1e0ff */
[----:B------:R-:W-:-:S03]  /*09f0*/  IADD3 R4, P1, PT, R4, 0x4, RZ ;  /* 0x0000000404047810 */ /* 0x000fc60007f3e0ff */
[----:B------:R-:W-:Y:S02]  /*0a00*/  IMAD.X R3, RZ, RZ, R3, P0 ;  /* 0x000000ffff037224 */ /* 0x000fe400000e0603 */
[----:B------:R-:W-:Y:S01]  /*0a10*/  IMAD.X R5, RZ, RZ, R5, P1 ;  /* 0x000000ffff057224 */ /* 0x000fe200008e0605 */
[----:B------:R-:W-:Y:S07]  /*0a20*/  BRA.U UP0, `(.L_x_22) ;  /* 0xfffffffd00b87547 */ /* 0x000fee000b83ffff */
.L_x_19:
[----:B------:R-:W2:Y:S01]  /*0a30*/  LDCU UR7, c[0x0][0x388] ;  /* 0x00007100ff0777ac */ /* 0x000ea20008000800 */
[----:B------:R-:W3:Y:S01]  /*0a40*/  LDCU UR12, c[0x0][0x388] ;  /* 0x00007100ff0c77ac */ /* 0x000ee20008000800 */
[----:B------:R-:W4:Y:S01]  /*0a50*/  LDCU.64 UR10, c[0x0][0x390] ;  /* 0x00007200ff0a77ac */ /* 0x000f220008000a00 */
[----:B------:R-:W-:Y:S01]  /*0a60*/  UMOV UR4, URZ ;  /* 0x000000ff00047c82 */ /* 0x000fe20008000000 */
[----:B------:R-:W-:-:S05]  /*0a70*/  UMOV UR5, URZ ;  /* 0x000000ff00057c82 */ /* 0x000fca0008000000 */
.L_x_23:
[----:B----4-:R-:W-:-:S04]  /*0a80*/  UIADD3 UR8, UP0, UPT, UR4, UR10, URZ ;  /* 0x0000000a04087290 */ /* 0x010fc8000ff1e0ff */
[----:B------:R-:W-:Y:S02]  /*0a90*/  UIADD3.X UR9, UPT, UPT, UR5, UR11, URZ, UP0, !UPT ;  /* 0x0000000b05097290 */ /* 0x000fe400087fe4ff */
[----:B-1----:R-:W-:-:S04]  /*0aa0*/  MOV R2, UR8 ;  /* 0x0000000800027c02 */ /* 0x002fc80008000f00 */
[----:B------:R-:W-:-:S05]  /*0ab0*/  IMAD.U32 R3, RZ, RZ, UR9 ;  /* 0x00000009ff037e24 */ /* 0x000fca000f8e00ff */
[----:B------:R-:W4:Y:S01]  /*0ac0*/  LDG.E.U8 R2, desc[UR14][R2.64] ;  /* 0x0000000e02027981 */ /* 0x000f22000c1e1100 */
[----:B------:R-:W-:Y:S01]  /*0ad0*/  IMAD.U32 R0, RZ, RZ, UR5 ;  /* 0x00000005ff007e24 */ /* 0x000fe2000f8e00ff */
[----:B----4-:R-:W-:-:S13]  /*0ae0*/  ISETP.NE.AND P0, PT, R2, RZ, PT ;  /* 0x000000ff0200720c */ /* 0x010fda0003f05270 */
[----:B------:R-:W-:Y:S05]  /*0af0*/  @!P0 BRA `(.L_x_0) ;  /* 0x00000000001c8947 */ /* 0x000fea0003800000 */
[----:B------:R-:W-:-:S04]  /*0b00*/  UIADD3 UR4, UP0, UPT, UR4, 0x1, URZ ;  /* 0x0000000104047890 */ /* 0x000fc8000ff1e0ff */
[----:B------:R-:W-:Y:S02]  /*0b10*/  UIADD3.X UR5, UPT, UPT, URZ, UR5, URZ, UP0, !UPT ;  /* 0x00000005ff057290 */ /* 0x000fe400087fe4ff */
[----:B---3--:R-:W-:-:S04]  /*0b20*/  UISETP.NE.U32.AND UP0, UPT, UR4, UR12, UPT ;  /* 0x0000000c0400728c */ /* 0x008fc8000bf05070 */
[----:B------:R-:W-:-:S09]  /*0b30*/  UISETP.NE.AND.EX UP0, UPT, UR5, UR6, UPT, UP0 ;  /* 0x000000060500728c */ /* 0x000fd2000bf05300 */
[----:B------:R-:W-:Y:S05]  /*0b40*/  BRA.U UP0, `(.L_x_23) ;  /* 0xfffffffd00cc7547 */ /* 0x000fea000b83ffff */
[----:B------:R-:W-:Y:S01]  /*0b50*/  IMAD.U32 R0, RZ, RZ, UR6 ;  /* 0x00000006ff007e24 */ /* 0x000fe2000f8e00ff */
[----:B--2---:R-:W-:-:S06]  /*0b60*/  UMOV UR4, UR7 ;  /* 0x0000000700047c82 */ /* 0x004fcc0008000000 */
.L_x_0:
[----:B------:R-:W1:Y:S02]  /*0b70*/  LDC R2, c[0x0][0x388] ;  /* 0x0000e200ff027b82 */ /* 0x000e640000000800 */
[----:B-1----:R-:W-:-:S04]  /*0b80*/  ISETP.NE.U32.AND P0, PT, R2, UR4, PT ;  /* 0x0000000402007c0c */ /* 0x002fc8000bf05070 */
[----:B------:R-:W-:-:S13]  /*0b90*/  ISETP.NE.AND.EX P0, PT, R0, UR6, PT, P0 ;  /* 0x0000000600007c0c */ /* 0x000fda000bf05300 */
[----:B--23--:R-:W-:Y:S05]  /*0ba0*/  @P0 EXIT ;  /* 0x000000000000094d */ /* 0x00cfea0003800000 */
[----:B------:R-:W1:Y:S01]  /*0bb0*/  LDC.64 R2, c[0x0][0x3a0] ;  /* 0x0000e800ff027b82 */ /* 0x000e620000000a00 */
[----:B------:R-:W-:-:S05]  /*0bc0*/  IMAD.MOV.U32 R0, RZ, RZ, 0x1 ;  /* 0x00000001ff007424 */ /* 0x000fca00078e00ff */
[----:B-1----:R-:W-:Y:S01]  /*0bd0*/  STG.E.U8 desc[UR14][R2.64], R0 ;  /* 0x0000000002007986 */ /* 0x002fe2000c10110e */
[----:B------:R-:W-:Y:S05]  /*0be0*/  EXIT ;  /* 0x000000000000794d */ /* 0x000fea0003800000 */
.L_x_24:
[----:B------:R-:W-:-:S00]  /*0bf0*/  BRA `(.L_x_24) ;  /* 0xfffffffc00fc7947 */ /* 0x000fc0000383ffff */
[----:B------:R-:W-:-:S00]  /*0c00*/  NOP ;  /* 0x0000000000007918 */ /* 0x000fc00000000000 */
[----:B------:R-:W-:-:S00]  /*0c10*/  NOP ;  /* 0x0000000000007918 */ /* 0x000fc00000000000 */
[----:B------:R-:W-:-:S00]  /*0c20*/  NOP ;  /* 0x0000000000007918 */ /* 0x000fc00000000000 */
[----:B------:R-:W-:-:S00]  /*0c30*/  NOP ;  /* 0x0000000000007918 */ /* 0x000fc00000000000 */
[----:B------:R-:W-:-:S00]  /*0c40*/  NOP ;  /* 0x0000000000007918 */ /* 0x000fc00000000000 */
[----:B------:R-:W-:-:S00]  /*0c50*/  NOP ;  /* 0x0000000000007918 */ /* 0x000fc00000000000 */
[----:B------:R-:W-:-:S00]  /*0c60*/  NOP ;  /* 0x0000000000007918 */ /* 0x000fc00000000000 */
[----:B------:R-:W-:-:S00]  /*0c70*/  NOP ;  /* 0x0000000000007918 */ /* 0x000fc00000000000 */
.L_x_37:


//--------------------- .text._ZN10Generators7SoftMaxEPiPKfii --------------------------
	.section	.text._ZN10Generators7SoftMaxEPiPKfii,"ax",@progbits
	.align	128
        .global         _ZN10Generators7SoftMaxEPiPKfii
        .type           _ZN10Generators7SoftMaxEPiPKfii,@function
        .size           _ZN10Generators7SoftMaxEPiPKfii,(.L_x_38 - _ZN10Generators7SoftMaxEPiPKfii)
        .other          _ZN10Generators7SoftMaxEPiPKfii,@"STO_CUDA_ENTRY STV_DEFAULT"
_ZN10Generators7SoftMaxEPiPKfii:
.text._ZN10Generators7SoftMaxEPiPKfii:
[----:B------:R-:W-:Y:S08]  /*0000*/  LDC R1, c[0x0][0x37c] ;  /* 0x0000df00ff017b82 */ /* 0x000ff00000000800 */
[----:B------:R-:W0:Y:S02]  /*0010*/  LDC R6, c[0x0][0x390] ;  /* 0x0000e400ff067b82 */ /* 0x000e240000000800 */
[----:B0-----:R-:W-:-:S13]  /*0020*/  ISETP.NE.AND P0, PT, R6, RZ, PT ;  /* 0x000000ff0600720c */ /* 0x001fda0003f05270 */
[----:B------:R-:W-:Y:S05]  /*0030*/  @!P0 EXIT ;  /* 0x000000000000894d */ /* 0x000fea0003800000 */
[----:B------:R-:W0:Y:S01]  /*0040*/  LDC R8, c[0x0][0x394] ;  /* 0x0000e500ff087b82 */ /* 0x000e220000000800 */
[----:B------:R-:W1:Y:S01]  /*0050*/  LDCU.64 UR8, c[0x0][0x358] ;  /* 0x00006b00ff0877ac */ /* 0x000e620008000a00 */
[----:B------:R-:W-:Y:S02]  /*0060*/  SHF.R.S32.HI R0, RZ, 0x1f, R6 ;  /* 0x0000001fff007819 */ /* 0x000fe40000011406 */
[----:B0-----:R-:W-:-:S13]  /*0070*/  ISETP.GE.AND P0, PT, R8, 0x2, PT ;  /* 0x000000020800780c */ /* 0x001fda0003f06270 */
[----:B-1----:R-:W-:Y:S05]  /*0080*/  @!P0 BRA `(.L_x_25) ;  /* 0x0000000800dc8947 */ /* 0x002fea0003800000 */
[----:B------:R-:W0:Y:S01]  /*0090*/  LDC.64 R2, c[0x0][0x388] ;  /* 0x0000e200ff027b82 */ /* 0x000e220000000a00 */
[C---:B------:R-:W-:Y:S01]  /*00a0*/  VIADD R7, R8.reuse, 0x7 ;  /* 0x0000000708077836 */ /* 0x040fe20000000000 */
[----:B------:R-:W-:Y:S01]  /*00b0*/  UMOV UR4, URZ ;  /* 0x000000ff00047c82 */ /* 0x000fe20008000000 */
[C---:B------:R-:W-:Y:S01]  /*00c0*/  VIADD R24, R8.reuse, 0xf ;  /* 0x0000000f08187836 */ /* 0x040fe20000000000 */
[----:B------:R-:W-:Y:S01]  /*00d0*/  UMOV UR5, URZ ;  /* 0x000000ff00057c82 */ /* 0x000fe20008000000 */
[C---:B------:R-:W-:Y:S01]  /*00e0*/  VIADD R25, R8.reuse, 0xffffffff ;  /* 0xffffffff08197836 */ /* 0x040fe20000000000 */
[C---:B------:R-:W-:Y:S01]  /*00f0*/  LOP3.LUT R5, R7.reuse, 0x7, RZ, 0xc0, !PT ;  /* 0x0000000707057812 */ /* 0x040fe200078ec0ff */
[----:B------:R-:W-:Y:S01]  /*0100*/  VIADD R6, R8, 0xfffffffe ;  /* 0xfffffffe08067836 */ /* 0x000fe20000000000 */
[----:B------:R-:W-:Y:S02]  /*0110*/  LOP3.LUT R4, R24, 0xf, RZ, 0xc0, !PT ;  /* 0x0000000f18047812 */ /* 0x000fe400078ec0ff */
[----:B------:R-:W-:Y:S01]  /*0120*/  LOP3.LUT R7, R7, 0x3, RZ, 0xc0, !PT ;  /* 0x0000000307077812 */ /* 0x000fe200078ec0ff */
[----:B------:R-:W-:Y:S01]  /*0130*/  VIADD R5, R5, 0xffffffff ;  /* 0xffffffff05057836 */ /* 0x000fe20000000000 */
[----:B------:R-:W-:Y:S01]  /*0140*/  LOP3.LUT R8, R25, 0xfffffff0, RZ, 0xc0, !PT ;  /* 0xfffffff019087812 */ /* 0x000fe200078ec0ff */
[----:B------:R-:W-:-:S03]  /*0150*/  VIADD R4, R4, 0xffffffff ;  /* 0xffffffff04047836 */ /* 0x000fc60000000000 */
[----:B------:R-:W-:Y:S02]  /*0160*/  ISETP.GE.U32.AND P1, PT, R5, 0x3, PT ;  /* 0x000000030500780c */ /* 0x000fe40003f26070 */
[----:B------:R-:W-:-:S13]  /*0170*/  ISETP.GE.U32.AND P2, PT, R4, 0x7, PT ;  /* 0x000000070400780c */ /* 0x000fda0003f46070 */
.L_x_31:
[----:B------:R-:W-:Y:S01]  /*0180*/  ISETP.GE.U32.AND P0, PT, R6, 0xf, PT ;  /* 0x0000000f0600780c */ /* 0x000fe20003f06070 */
[----:B0-----:R0:W5:Y:S01]  /*0190*/  LDG.E R10, desc[UR8][R2.64] ;  /* 0x00000008020a7981 */ /* 0x001162000c1e1900 */
[----:B------:R-:W-:Y:S02]  /*01a0*/  IMAD.MOV.U32 R9, RZ, RZ, RZ ;  /* 0x000000ffff097224 */ /* 0x000fe400078e00ff */
[----:B------:R-:W-:-:S09]  /*01b0*/  IMAD.MOV.U32 R11, RZ, RZ, 0x1 ;  /* 0x00000001ff0b7424 */ /* 0x000fd200078e00ff */
[----:B------:R-:W-:Y:S05]  /*01c0*/  @!P0 BRA `(.L_x_26) ;  /* 0x0000000400288947 */ /* 0x000fea0003800000 */
[----:B------:R-:W-:Y:S01]  /*01d0*/  IADD3 R4, P0, PT, R2, 0x20, RZ ;  /* 0x0000002002047810 */ /* 0x000fe20007f1e0ff */
[----:B------:R-:W-:Y:S02]  /*01e0*/  IMAD.MOV.U32 R11, RZ, RZ, RZ ;  /* 0x000000ffff0b7224 */ /* 0x000fe400078e00ff */
[----:B------:R-:W-:Y:S02]  /*01f0*/  IMAD.MOV.U32 R9, RZ, RZ, RZ ;  /* 0x000000ffff097224 */ /* 0x000fe400078e00ff */
[----:B------:R-:W-:-:S08]  /*0200*/  IMAD.X R5, RZ, RZ, R3, P0 ;  /* 0x000000ffff057224 */ /* 0x000fd000000e0603 */
.L_x_27:
[----:B------:R-:W2:Y:S04]  /*0210*/  LDG.E R23, desc[UR8][R4.64+-0x1c] ;  /* 0xffffe40804177981 */ /* 0x000ea8000c1e1900 */
[----:B------:R-:W3:Y:S04]  /*0220*/  LDG.E R26, desc[UR8][R4.64+-0x18] ;  /* 0xffffe808041a7981 */ /* 0x000ee8000c1e1900 */
[----:B------:R-:W4:Y:S04]  /*0230*/  LDG.E R22, desc[UR8][R4.64+-0x14] ;  /* 0xffffec0804167981 */ /* 0x000f28000c1e1900 */
        /* <DEDUP_REMOVED lines=9> */
[----:B------:R-:W4:Y:S01]  /*02d0*/  LDG.E R12, desc[UR8][R4.64+0x14] ;  /* 0x00001408040c7981 */ /* 0x000f22000c1e1900 */
[----:B--2--5:R-:W-:-:S04]  /*02e0*/  FSETP.GT.AND P0, PT, R23, R10, PT ;  /* 0x0000000a1700720b */ /* 0x024fc80003f04000 */
[----:B------:R-:W-:Y:S02]  /*02f0*/  FSEL R23, R23, R10, P0 ;  /* 0x0000000a17177208 */ /* 0x000fe40000000000 */
[----:B------:R-:W2:Y:S02]  /*0300*/  LDG.E R10, desc[UR8][R4.64+0x18] ;  /* 0x00001808040a7981 */ /* 0x000ea4000c1e1900 */
[----:B---3--:R-:W-:-:S04]  /*0310*/  FSETP.GT.AND P3, PT, R26, R23, PT ;  /* 0x000000171a00720b */ /* 0x008fc80003f64000 */
[----:B------:R-:W-:Y:S02]  /*0320*/  FSEL R27, R26, R23, P3 ;  /* 0x000000171a1b7208 */ /* 0x000fe40001800000 */
[----:B------:R-:W3:Y:S02]  /*0330*/  LDG.E R23, desc[UR8][R4.64+0x1c] ;  /* 0x00001c0804177981 */ /* 0x000ee4000c1e1900 */
[----:B----4-:R-:W-:-:S04]  /*0340*/  FSETP.GT.AND P4, PT, R22, R27, PT ;  /* 0x0000001b1600720b */ /* 0x010fc80003f84000 */
[----:B------:R-:W-:Y:S02]  /*0350*/  FSEL R27, R22, R27, P4 ;  /* 0x0000001b161b7208 */ /* 0x000fe40002000000 */
[----:B------:R1:W4:Y:S01]  /*0360*/  LDG.E R22, desc[UR8][R4.64+0x20] ;  /* 0x0000200804167981 */ /* 0x000322000c1e1900 */
[C---:B------:R-:W-:Y:S01]  /*0370*/  @P0 VIADD R9, R11.reuse, 0x1 ;  /* 0x000000010b090836 */ /* 0x040fe20000000000 */
[----:B------:R-:W-:Y:S01]  /*0380*/  FSETP.GT.AND P5, PT, R20, R27, PT ;  /* 0x0000001b1400720b */ /* 0x000fe20003fa4000 */
[----:B------:R-:W-:-:S03]  /*0390*/  @P3 VIADD R9, R11, 0x2 ;  /* 0x000000020b093836 */ /* 0x000fc60000000000 */
[----:B------:R-:W-:Y:S01]  /*03a0*/  FSEL R20, R20, R27, P5 ;  /* 0x0000001b14147208 */ /* 0x000fe20002800000 */
[----:B------:R-:W-:-:S03]  /*03b0*/  @P4 VIADD R9, R11, 0x3 ;  /* 0x000000030b094836 */ /* 0x000fc60000000000 */
[----:B------:R-:W-:-:S04]  /*03c0*/  FSETP.GT.AND P6, PT, R21, R20, PT ;  /* 0x000000141500720b */ /* 0x000fc80003fc4000 */
        /* <DEDUP_REMOVED lines=25> */
[----:B------:R-:W-:-:S08]  /*0560*/  @P3 VIADD R9, R11, 0xc ;  /* 0x0000000c0b093836 */ /* 0x000fd00000000000 */
[----:B------:R-:W-:Y:S01]  /*0570*/  @P4 VIADD R9, R11, 0xd ;  /* 0x0000000d0b094836 */ /* 0x000fe20000000000 */
[----:B-1----:R-:W-:-:S05]  /*0580*/  IADD3 R4, P4, PT, R4, 0x40, RZ ;  /* 0x0000004004047810 */ /* 0x002fca0007f9e0ff */
[----:B------:R-:W-:Y:S01]  /*0590*/  IMAD.X R5, RZ, RZ, R5, P4 ;  /* 0x000000ffff057224 */ /* 0x000fe200020e0605 */
[----:B--2---:R-:W-:-:S04]  /*05a0*/  FSETP.GT.AND P5, PT, R10, R13, PT ;  /* 0x0000000d0a00720b */ /* 0x004fc80003fa4000 */
[----:B------:R-:W-:-:S04]  /*05b0*/  FSEL R10, R10, R13, P5 ;  /* 0x0000000d0a0a7208 */ /* 0x000fc80002800000 */
[----:B---3--:R-:W-:-:S04]  /*05c0*/  FSETP.GT.AND P0, PT, R23, R10, PT ;  /* 0x0000000a1700720b */ /* 0x008fc80003f04000 */
[----:B------:R-:W-:Y:S01]  /*05d0*/  FSEL R23, R23, R10, P0 ;  /* 0x0000000a17177208 */ /* 0x000fe20000000000 */
[----:B------:R-:W-:-:S08]  /*05e0*/  @P5 VIADD R9, R11, 0xe ;  /* 0x0000000e0b095836 */ /* 0x000fd00000000000 */
[C---:B------:R-:W-:Y:S01]  /*05f0*/  @P0 VIADD R9, R11.reuse, 0xf ;  /* 0x0000000f0b090836 */ /* 0x040fe20000000000 */
[----:B----4-:R-:W-:Y:S01]  /*0600*/  FSETP.GT.AND P0, PT, R22, R23, PT ;  /* 0x000000171600720b */ /* 0x010fe20003f04000 */
[----:B------:R-:W-:-:S03]  /*0610*/  VIADD R11, R11, 0x10 ;  /* 0x000000100b0b7836 */ /* 0x000fc60000000000 */
[----:B------:R-:W-:Y:S02]  /*0620*/  FSEL R10, R22, R23, P0 ;  /* 0x00000017160a7208 */ /* 0x000fe40000000000 */
[C---:B------:R-:W-:Y:S02]  /*0630*/  ISETP.NE.AND P3, PT, R11.reuse, R8, PT ;  /* 0x000000080b00720c */ /* 0x040fe40003f65270 */
[----:B------:R-:W-:-:S11]  /*0640*/  SEL R9, R11, R9, P0 ;  /* 0x000000090b097207 */ /* 0x000fd60000000000 */
[----:B------:R-:W-:Y:S05]  /*0650*/  @P3 BRA `(.L_x_27) ;  /* 0xfffffff800ec3947 */ /* 0x000fea000383ffff */
[----:B------:R-:W-:-:S07]  /*0660*/  VIADD R11, R11, 0x1 ;  /* 0x000000010b0b7836 */ /* 0x000fce0000000000 */
.L_x_26:
[----:B------:R-:W-:-:S13]  /*0670*/  LOP3.LUT P0, RZ, R25, 0xf, RZ, 0xc0, !PT ;  /* 0x0000000f19ff7812 */ /* 0x000fda000780c0ff */
[----:B------:R-:W-:Y:S05]  /*0680*/  @!P0 BRA `(.L_x_28) ;  /* 0x0000000400248947 */ /* 0x000fea0003800000 */
[----:B------:R-:W-:Y:S01]  /*0690*/  LOP3.LUT P0, RZ, R24, 0x7, RZ, 0xc0, !PT ;  /* 0x0000000718ff7812 */ /* 0x000fe2000780c0ff */
[----:B------:R-:W-:-:S12]  /*06a0*/  @!P2 BRA `(.L_x_29) ;  /* 0x000000000088a947 */ /* 0x000fd80003800000 */
[----:B------:R-:W-:-:S05]  /*06b0*/  IMAD.WIDE.U32 R4, R11, 0x4, R2 ;  /* 0x000000040b047825 */ /* 0x000fca00078e0002 */
[----:B------:R-:W2:Y:S04]  /*06c0*/  LDG.E R13, desc[UR8][R4.64] ;  /* 0x00000008040d7981 */ /* 0x000ea8000c1e1900 */
[----:B------:R-:W3:Y:S04]  /*06d0*/  LDG.E R15, desc[UR8][R4.64+0x4] ;  /* 0x00000408040f7981 */ /* 0x000ee8000c1e1900 */
        /* <DEDUP_REMOVED lines=8> */
[----:B------:R-:W-:Y:S02]  /*0760*/  SEL R9, R11, R9, P5 ;  /* 0x000000090b097207 */ /* 0x000fe40002800000 */
[----:B---3--:R-:W-:-:S04]  /*0770*/  FSETP.GT.AND P6, PT, R15, R10, PT ;  /* 0x0000000a0f00720b */ /* 0x008fc80003fc4000 */
[----:B------:R-:W-:-:S04]  /*0780*/  FSEL R10, R15, R10, P6 ;  /* 0x0000000a0f0a7208 */ /* 0x000fc80003000000 */
[----:B----4-:R-:W-:-:S04]  /*0790*/  FSETP.GT.AND P3, PT, R17, R10, PT ;  /* 0x0000000a1100720b */ /* 0x010fc80003f64000 */
        /* <DEDUP_REMOVED lines=17> */
[C---:B------:R-:W-:Y:S02]  /*08b0*/  @P4 VIADD R9, R11.reuse, 0x7 ;  /* 0x000000070b094836 */ /* 0x040fe40000000000 */
[----:B------:R-:W-:-:S07]  /*08c0*/  VIADD R11, R11, 0x8 ;  /* 0x000000080b0b7836 */ /* 0x000fce0000000000 */
.L_x_29:
[----:B------:R-:W-:Y:S05]  /*08d0*/  @!P0 BRA `(.L_x_28) ;  /* 0x0000000000908947 */ /* 0x000fea0003800000 */
[----:B------:R-:W-:Y:S01]  /*08e0*/  ISETP.NE.AND P0, PT, R7, RZ, PT ;  /* 0x000000ff0700720c */ /* 0x000fe20003f05270 */
[----:B------:R-:W-:-:S12]  /*08f0*/  @!P1 BRA `(.L_x_30) ;  /* 0x0000000000489947 */ /* 0x000fd80003800000 */
[----:B------:R-:W-:-:S05]  /*0900*/  IMAD.WIDE.U32 R4, R11, 0x4, R2 ;  /* 0x000000040b047825 */ /* 0x000fca00078e0002 */
[----:B------:R-:W2:Y:S04]  /*0910*/  LDG.E R13, desc[UR8][R4.64] ;  /* 0x00000008040d7981 */ /* 0x000ea8000c1e1900 */
[----:B------:R-:W3:Y:S04]  /*0920*/  LDG.E R15, desc[UR8][R4.64+0x4] ;  /* 0x00000408040f7981 */ /* 0x000ee8000c1e1900 */
        /* <DEDUP_REMOVED lines=12> */
[----:B------:R-:W-:-:S08]  /*09f0*/  @P5 VIADD R9, R11, 0x2 ;  /* 0x000000020b095836 */ /* 0x000fd00000000000 */
[C---:B------:R-:W-:Y:S02]  /*0a00*/  @P6 VIADD R9, R11.reuse, 0x3 ;  /* 0x000000030b096836 */ /* 0x040fe40000000000 */
[----:B------:R-:W-:-:S07]  /*0a10*/  VIADD R11, R11, 0x4 ;  /* 0x000000040b0b7836 */ /* 0x000fce0000000000 */
.L_x_30:
[----:B------:R-:W-:Y:S05]  /*0a20*/  @!P0 BRA `(.L_x_28) ;  /* 0x00000000003c8947 */ /* 0x000fea0003800000 */
[----:B------:R-:W-:-:S05]  /*0a30*/  IMAD.WIDE.U32 R4, R11, 0x4, R2 ;  /* 0x000000040b047825 */ /* 0x000fca00078e0002 */
[----:B------:R-:W2:Y:S01]  /*0a40*/  LDG.E R13, desc[UR8][R4.64] ;  /* 0x00000008040d7981 */ /* 0x000ea2000c1e1900 */
[----:B------:R-:W-:Y:S02]  /*0a50*/  ISETP.NE.AND P3, PT, R7, 0x1, PT ;  /* 0x000000010700780c */ /* 0x000fe40003f65270 */
[----:B--2--5:R-:W-:-:S04]  /*0a60*/  FSETP.GT.AND P0, PT, R13, R10, PT ;  /* 0x0000000a0d00720b */ /* 0x024fc80003f04000 */
[----:B------:R-:W-:Y:S02]  /*0a70*/  FSEL R13, R13, R10, P0 ;  /* 0x0000000a0d0d7208 */ /* 0x000fe40000000000 */
[----:B------:R-:W-:-:S05]  /*0a80*/  SEL R9, R11, R9, P0 ;  /* 0x000000090b097207 */ /* 0x000fca0000000000 */
[----:B------:R-:W-:Y:S05]  /*0a90*/  @!P3 BRA `(.L_x_28) ;  /* 0x000000000020b947 */ /* 0x000fea0003800000 */
[----:B------:R-:W-:Y:S01]  /*0aa0*/  ISETP.NE.AND P3, PT, R7, 0x2, PT ;  /* 0x000000020700780c */ /* 0x000fe20003f65270 */
[----:B------:R-:W2:-:S12]  /*0ab0*/  LDG.E R10, desc[UR8][R4.64+0x4] ;  /* 0x00000408040a7981 */ /* 0x000e98000c1e1900 */
[----:B------:R-:W3:Y:S01]  /*0ac0*/  @P3 LDG.E R12, desc[UR8][R4.64+0x8] ;  /* 0x00000808040c3981 */ /* 0x000ee2000c1e1900 */
[----:B--2---:R-:W-:-:S04]  /*0ad0*/  FSETP.GT.AND P0, PT, R10, R13, PT ;  /* 0x0000000d0a00720b */ /* 0x004fc80003f04000 */
[----:B------:R-:W-:-:S04]  /*0ae0*/  FSEL R13, R10, R13, P0 ;  /* 0x0000000d0a0d7208 */ /* 0x000fc80000000000 */
[----:B---3--:R-:W-:-:S05]  /*0af0*/  FSETP.GT.AND P4, PT, R12, R13, P3 ;  /* 0x0000000d0c00720b */ /* 0x008fca0001f84000 */
[----:B------:R-:W-:-:S08]  /*0b00*/  @P0 VIADD R9, R11, 0x1 ;  /* 0x000000010b090836 */ /* 0x000fd00000000000 */
[----:B------:R-:W-:-:S07]  /*0b10*/  @P4 VIADD R9, R11, 0x2 ;  /* 0x000000020b094836 */ /* 0x000fce0000000000 */
.L_x_28:
[----:B------:R-:W1:Y:S01]  /*0b20*/  LDCU.64 UR6, c[0x0][0x380] ;  /* 0x00007000ff0677ac */ /* 0x000e620008000a00 */
[----:B-----5:R-:W0:Y:S01]  /*0b30*/  LDC.64 R10, c[0x0][0x390] ;  /* 0x0000e400ff0a7b82 */ /* 0x020e220000000a00 */
[----:B-1----:R-:W-:-:S04]  /*0b40*/  ULEA UR6, UP0, UR4, UR6, 0x2 ;  /* 0x0000000604067291 */ /* 0x002fc8000f8010ff */
[----:B------:R-:W-:Y:S02]  /*0b50*/  ULEA.HI.X UR7, UR4, UR7, UR5, 0x2, UP0 ;  /* 0x0000000704077291 */ /* 0x000fe400080f1405 */
[----:B------:R-:W-:Y:S01]  /*0b60*/  UIADD3 UR4, UP0, UPT, UR4, 0x1, URZ ;  /* 0x0000000104047890 */ /* 0x000fe2000ff1e0ff */
[----:B------:R-:W-:Y:S02]  /*0b70*/  IMAD.U32 R4, RZ, RZ, UR6 ;  /* 0x00000006ff047e24 */ /* 0x000fe4000f8e00ff */
[----:B0-----:R-:W-:Y:S01]  /*0b80*/  IMAD.WIDE R2, R11, 0x4, R2 ;  /* 0x000000040b027825 */ /* 0x001fe200078e0202 */
[----:B------:R-:W-:Y:S02]  /*0b90*/  UIADD3.X UR5, UPT, UPT, URZ, UR5, URZ, UP0, !UPT ;  /* 0x00000005ff057290 */ /* 0x000fe400087fe4ff */
[----:B------:R-:W-:Y:S01]  /*0ba0*/  ISETP.NE.U32.AND P0, PT, R10, UR4, PT ;  /* 0x000000040a007c0c */ /* 0x000fe2000bf05070 */
[----:B------:R-:W-:-:S03]  /*0bb0*/  IMAD.U32 R5, RZ, RZ, UR7 ;  /* 0x00000007ff057e24 */ /* 0x000fc6000f8e00ff */
[----:B------:R-:W-:Y:S02]  /*0bc0*/  ISETP.NE.AND.EX P0, PT, R0, UR5, PT, P0 ;  /* 0x0000000500007c0c */ /* 0x000fe4000bf05300 */
[----:B------:R0:W-:Y:S11]  /*0bd0*/  STG.E desc[UR8][R4.64], R9 ;  /* 0x0000000904007986 */ /* 0x0001f6000c101908 */
[----:B0-----:R-:W-:Y:S05]  /*0be0*/  @!P0 EXIT ;  /* 0x000000000000894d */ /* 0x001fea0003800000 */
[----:B------:R-:W-:Y:S05]  /*0bf0*/  BRA `(.L_x_31) ;  /* 0xfffffff400607947 */ /* 0x000fea000383ffff */
.L_x_25:
[C---:B------:R-:W-:Y:S02]  /*0c00*/  ISETP.GE.U32.AND P0, PT, R6.reuse, 0x8, PT ;  /* 0x000000080600780c */ /* 0x040fe40003f06070 */
[----:B------:R-:W-:Y:S02]  /*0c10*/  CS2R R4, SRZ ;  /* 0x0000000000047805 */ /* 0x000fe4000001ff00 */
[----:B------:R-:W-:-:S09]  /*0c20*/  LOP3.LUT P1, RZ, R6, 0x7, RZ, 0xc0, !PT ;  /* 0x0000000706ff7812 */ /* 0x000fd2000782c0ff */
[----:B------:R-:W-:Y:S05]  /*0c30*/  @!P0 BRA `(.L_x_32) ;  /* 0x0000000000588947 */ /* 0x000fea0003800000 */
[----:B------:R-:W-:Y:S01]  /*0c40*/  IMAD.MOV.U32 R5, RZ, RZ, R0 ;  /* 0x000000ffff057224 */ /* 0x000fe200078e0000 */
[----:B------:R-:W-:Y:S01]  /*0c50*/  LOP3.LUT R4, R6, 0xfffffff8, RZ, 0xc0, !PT ;  /* 0xfffffff806047812 */ /* 0x000fe200078ec0ff */
[----:B------:R-:W0:Y:S01]  /*0c60*/  LDCU.64 UR10, c[0x0][0x380] ;  /* 0x00007000ff0a77ac */ /* 0x000e220008000a00 */
[----:B------:R-:W-:Y:S01]  /*0c70*/  UMOV UR4, URZ ;  /* 0x000000ff00047c82 */ /* 0x000fe20008000000 */
[----:B------:R-:W-:-:S05]  /*0c80*/  UMOV UR5, URZ ;  /* 0x000000ff00057c82 */ /* 0x000fca0008000000 */
.L_x_33:
[----:B0-----:R-:W-:-:S04]  /*0c90*/  ULEA UR6, UP0, UR4, UR10, 0x2 ;  /* 0x0000000a04067291 */ /* 0x001fc8000f8010ff */
[----:B------:R-:W-:Y:S02]  /*0ca0*/  ULEA.HI.X UR7, UR4, UR11, UR5, 0x2, UP0 ;  /* 0x0000000b04077291 */ /* 0x000fe400080f1405 */
[----:B------:R-:W-:Y:S01]  /*0cb0*/  UIADD3 UR4, UP0, UPT, UR4, 0x8, URZ ;  /* 0x0000000804047890 */ /* 0x000fe2000ff1e0ff */
[----:B-1----:R-:W-:-:S03]  /*0cc0*/  IMAD.U32 R2, RZ, RZ, UR6 ;  /* 0x00000006ff027e24 */ /* 0x002fc6000f8e00ff */
[----:B------:R-:W-:Y:S01]  /*0cd0*/  UIADD3.X UR5, UPT, UPT, URZ, UR5, URZ, UP0, !UPT ;  /* 0x00000005ff057290 */ /* 0x000fe200087fe4ff */
[----:B------:R-:W-:Y:S01]  /*0ce0*/  IMAD.U32 R3, RZ, RZ, UR7 ;  /* 0x00000007ff037e24 */ /* 0x000fe2000f8e00ff */
[----:B------:R-:W-:-:S04]  /*0cf0*/  ISETP.NE.U32.AND P0, PT, R4, UR4, PT ;  /* 0x0000000404007c0c */ /* 0x000fc8000bf05070 */
[----:B------:R-:W-:Y:S01]  /*0d00*/  ISETP.NE.AND.EX P0, PT, R5, UR5, PT, P0 ;  /* 0x0000000505007c0c */ /* 0x000fe2000bf05300 */
[----:B------:R1:W-:Y:S04]  /*0d10*/  STG.E desc[UR8][R2.64], RZ ;  /* 0x000000ff02007986 */ /* 0x0003e8000c101908 */
[----:B------:R1:W-:Y:S04]  /*0d20*/  STG.E desc[UR8][R2.64+0x4], RZ ;  /* 0x000004ff02007986 */ /* 0x0003e8000c101908 */
[----:B------:R1:W-:Y:S04]  /*0d30*/  STG.E desc[UR8][R2.64+0x8], RZ ;  /* 0x000008ff02007986 */ /* 0x0003e8000c101908 */
[----:B------:R1:W-:Y:S04]  /*0d40*/  STG.E desc[UR8][R2.64+0xc], RZ ;  /* 0x00000cff02007986 */ /* 0x0003e8000c101908 */
[----:B------:R1:W-:Y:S04]  /*0d50*/  STG.E desc[UR8][R2.64+0x10], RZ ;  /* 0x000010ff02007986 */ /* 0x0003e8000c101908 */
[----:B------:R1:W-:Y:S04]  /*0d60*/  STG.E desc[UR8][R2.64+0x14], RZ ;  /* 0x000014ff02007986 */ /* 0x0003e8000c101908 */
[----:B------:R1:W-:Y:S04]  /*0d70*/  STG.E desc[UR8][R2.64+0x18], RZ ;  /* 0x000018ff02007986 */ /* 0x0003e8000c101908 */
[----:B------:R1:W-:Y:S01]  /*0d80*/  STG.E desc[UR8][R2.64+0x1c], RZ ;  /* 0x00001cff02007986 */ /* 0x0003e2000c101908 */
[----:B------:R-:W-:Y:S05]  /*0d90*/  @P0 BRA `(.L_x_33) ;  /* 0xfffffffc00bc0947 */ /* 0x000fea000383ffff */
.L_x_32:
[----:B------:R-:W-:Y:S05]  /*0da0*/  @!P1 EXIT ;  /* 0x000000000000994d */ /* 0x000fea0003800000 */
[----:B------:R-:W-:-:S04]  /*0db0*/  LOP3.LUT R0, R6, 0x7, RZ, 0xc0, !PT ;  /* 0x0000000706007812 */ /* 0x000fc800078ec0ff */
[----:B------:R-:W-:-:S04]  /*0dc0*/  IADD3 R0, P1, PT, R0, -0x1, RZ ;  /* 0xffffffff00007810 */ /* 0x000fc80007f3e0ff */
[----:B------:R-:W-:Y:S01]  /*0dd0*/  ISETP.GE.U32.AND P0, PT, R0, 0x3, PT ;  /* 0x000000030000780c */ /* 0x000fe20003f06070 */
[----:B------:R-:W-:Y:S01]  /*0de0*/  IMAD.X R0, RZ, RZ, -0x1, P1 ;  /* 0xffffffffff007424 */ /* 0x000fe200008e06ff */
[----:B------:R-:W-:-:S04]  /*0df0*/  LOP3.LUT P1, R7, R6, 0x3, RZ, 0xc0, !PT ;  /* 0x0000000306077812 */ /* 0x000fc8000782c0ff */
[----:B------:R-:W-:-:S13]  /*0e00*/  ISETP.GE.U32.AND.EX P0, PT, R0, RZ, PT, P0 ;  /* 0x000000ff0000720c */ /* 0x000fda0003f06100 */
[----:B------:R-:W-:Y:S05]  /*0e10*/  @!P0 BRA `(.L_x_34) ;  /* 0x0000000000248947 */ /* 0x000fea0003800000 */
[----:B-1----:R-:W0:Y:S02]  /*0e20*/  LDC.64 R2, c[0x0][0x380] ;  /* 0x0000e000ff027b82 */ /* 0x002e240000000a00 */
[----:B0-----:R-:W-:-:S04]  /*0e30*/  LEA R2, P0, R4, R2, 0x2 ;  /* 0x0000000204027211 */ /* 0x001fc800078010ff */
[C---:B------:R-:W-:Y:S02]  /*0e40*/  LEA.HI.X R3, R4.reuse, R3, R5, 0x2, P0 ;  /* 0x0000000304037211 */ /* 0x040fe400000f1405 */
[----:B------:R-:W-:-:S03]  /*0e50*/  IADD3 R4, P0, PT, R4, 0x4, RZ ;  /* 0x0000000404047810 */ /* 0x000fc60007f1e0ff */
[----:B------:R0:W-:Y:S02]  /*0e60*/  STG.E desc[UR8][R2.64], RZ ;  /* 0x000000ff02007986 */ /* 0x0001e4000c101908 */
[----:B------:R-:W-:Y:S02]  /*0e70*/  IMAD.X R5, RZ, RZ, R5, P0 ;  /* 0x000000ffff057224 */ /* 0x000fe400000e0605 */
[----:B------:R0:W-:Y:S04]  /*0e80*/  STG.E desc[UR8][R2.64+0x4], RZ ;  /* 0x000004ff02007986 */ /* 0x0001e8000c101908 */
[----:B------:R0:W-:Y:S04]  /*0e90*/  STG.E desc[UR8][R2.64+0x8], RZ ;  /* 0x000008ff02007986 */ /* 0x0001e8000c101908 */
[----:B------:R0:W-:Y:S02]  /*0ea0*/  STG.E desc[UR8][R2.64+0xc], RZ ;  /* 0x00000cff02007986 */ /* 0x0001e4000c101908 */
.L_x_34:
[----:B------:R-:W-:Y:S05]  /*0eb0*/  @!P1 EXIT ;  /* 0x000000000000994d */ /* 0x000fea0003800000 */
[----:B------:R-:W-:Y:S02]  /*0ec0*/  ISETP.NE.AND P0, PT, R7, 0x1, PT ;  /* 0x000000010700780c */ /* 0x000fe40003f05270 */
[----:B------:R-:W-:-:S04]  /*0ed0*/  LOP3.LUT R0, R6, 0x1, RZ, 0xc0, !PT ;  /* 0x0000000106007812 */ /* 0x000fc800078ec0ff */
[----:B------:R-:W-:-:S07]  /*0ee0*/  ISETP.NE.U32.AND P1, PT, R0, 0x1, PT ;  /* 0x000000010000780c */ /* 0x000fce0003f25070 */
[----:B------:R-:W-:Y:S06]  /*0ef0*/  @!P0 BRA `(.L_x_35) ;  /* 0x00000000001c8947 */ /* 0x000fec0003800000 */
[----:B01----:R-:W0:Y:S02]  /*0f00*/  LDC.64 R2, c[0x0][0x380] ;  /* 0x0000e000ff027b82 */ /* 0x003e240000000a00 */
[----:B0-----:R-:W-:-:S04]  /*0f10*/  LEA R2, P0, R4, R2, 0x2 ;  /* 0x0000000204027211 */ /* 0x001fc800078010ff */
[C---:B------:R-:W-:Y:S02]  /*0f20*/  LEA.HI.X R3, R4.reuse, R3, R5, 0x2, P0 ;  /* 0x0000000304037211 */ /* 0x040fe400000f1405 */
[----:B------:R-:W-:-:S03]  /*0f30*/  IADD3 R4, P0, PT, R4, 0x2, RZ ;  /* 0x0000000204047810 */ /* 0x000fc60007f1e0ff */
[----:B------:R2:W-:Y:S02]  /*0f40*/  STG.E desc[UR8][R2.64], RZ ;  /* 0x000000ff02007986 */ /* 0x0005e4000c101908 */
[----:B------:R-:W-:Y:S02]  /*0f50*/  IMAD.X R5, RZ, RZ, R5, P0 ;  /* 0x000000ffff057224 */ /* 0x000fe400000e0605 */
[----:B------:R2:W-:Y:S06]  /*0f60*/  STG.E desc[UR8][R2.64+0x4], RZ ;  /* 0x000004ff02007986 */ /* 0x0005ec000c101908 */
.L_x_35:
[----:B------:R-:W-:Y:S05]  /*0f70*/  @P1 EXIT ;  /* 0x000000000000194d */ /* 0x000fea0003800000 */
[----:B012---:R-:W0:Y:S02]  /*0f80*/  LDC.64 R2, c[0x0][0x380] ;  /* 0x0000e000ff027b82 */ /* 0x007e240000000a00 */
[----:B0-----:R-:W-:-:S04]  /*0f90*/  LEA R2, P0, R4, R2, 0x2 ;  /* 0x0000000204027211 */ /* 0x001fc800078010ff */
[----:B------:R-:W-:-:S05]  /*0fa0*/  LEA.HI.X R3, R4, R3, R5, 0x2, P0 ;  /* 0x0000000304037211 */ /* 0x000fca00000f1405 */
[----:B------:R-:W-:Y:S01]  /*0fb0*/  STG.E desc[UR8][R2.64], RZ ;  /* 0x000000ff02007986 */ /* 0x000fe2000c101908 */
[----:B------:R-:W-:Y:S05]  /*0fc0*/  EXIT ;  /* 0x000000000000794d */ /* 0x000fea0003800000 */
.L_x_36:
        /* <DEDUP_REMOVED lines=11> */
.L_x_38:


//--------------------- .nv.shared.reserved.0     --------------------------
	.section	.nv.shared.reserved.0,"aw",@nobits
	.weak		__nv_reservedSMEM_offset_0_alias
	.size		__nv_reservedSMEM_offset_0_alias, 0, 64
	.other		__nv_reservedSMEM_offset_0_alias,@"STO_CUDA_RESERVED_SHARED STV_DEFAULT"
__nv_reservedSMEM_offset_0_alias:
	.zero		0
	.zero		64


//--------------------- .nv.constant0._ZN10Generators11CheckForEOSEPiiPbiiS1_ --------------------------
	.section	.nv.constant0._ZN10Generators11CheckForEOSEPiiPbiiS1_,"a",@progbits
	.sectionflags	@""
	.align	4
.nv.constant0._ZN10Generators11CheckForEOSEPiiPbiiS1_:
	.zero		936


//--------------------- .nv.constant0._ZN10Generators7SoftMaxEPiPKfii --------------------------
	.section	.nv.constant0._ZN10Generators7SoftMaxEPiPKfii,"a",@progbits
	.sectionflags	@""
	.align	4
.nv.constant0._ZN10Generators7SoftMaxEPiPKfii:
	.zero		920


//--------------------- SYMBOLS --------------------------

	.type		.nv.reservedSmem.offset0,@object
	.size		.nv.reservedSmem.offset0,0x4
